	.headerflags	@"EF_CUDA_TEXMODE_UNIFIED EF_CUDA_64BIT_ADDRESS EF_CUDA_ACCELERATORS EF_CUDA_SM90 EF_CUDA_VIRTUAL_SM(EF_CUDA_SM90)"
	.elftype	@"ET_EXEC"


//--------------------- .nv.info                  --------------------------
	.section	.nv.info,"",@"SHT_CUDA_INFO"
	.align	4


	//----- nvinfo : EIATTR_REGCOUNT
	.align		4
        /*0000*/ 	.byte	0x04, 0x2f
        /*0002*/ 	.short	(.L_1 - .L_0)
	.align		4
.L_0:
        /*0004*/ 	.word	index@(triton_poi_fused_avg_pool2d_24)
        /*0008*/ 	.word	0x0000009e


	//----- nvinfo : EIATTR_MIN_STACK_SIZE
	.align		4
.L_1:
        /*000c*/ 	.byte	0x04, 0x12
        /*000e*/ 	.short	(.L_3 - .L_2)
	.align		4
.L_2:
        /*0010*/ 	.word	index@(triton_poi_fused_avg_pool2d_24)
        /*0014*/ 	.word	0x00000000


	//----- nvinfo : EIATTR_FRAME_SIZE
	.align		4
.L_3:
        /*0018*/ 	.byte	0x04, 0x11
        /*001a*/ 	.short	(.L_5 - .L_4)
	.align		4
.L_4:
        /*001c*/ 	.word	index@(triton_poi_fused_avg_pool2d_24)
        /*0020*/ 	.word	0x00000000


	//----- nvinfo : EIATTR_MIN_STACK_SIZE
	.align		4
.L_5:
        /*0024*/ 	.byte	0x04, 0x12
        /*0026*/ 	.short	(.L_7 - .L_6)
	.align		4
.L_6:
        /*0028*/ 	.word	index@(triton_poi_fused_avg_pool2d_24)
        /*002c*/ 	.word	0x00000000
.L_7:


//--------------------- .nv.info.triton_poi_fused_avg_pool2d_24 --------------------------
	.section	.nv.info.triton_poi_fused_avg_pool2d_24,"",@"SHT_CUDA_INFO"
	.sectionflags	@""
	.align	4


	//----- nvinfo : EIATTR_CUDA_API_VERSION
	.align		4
        /*0000*/ 	.byte	0x04, 0x37
        /*0002*/ 	.short	(.L_9 - .L_8)
.L_8:
        /*0004*/ 	.word	0x0000007c


	//----- nvinfo : EIATTR_KPARAM_INFO
	.align		4
.L_9:
        /*0008*/ 	.byte	0x04, 0x17
        /*000a*/ 	.short	(.L_11 - .L_10)
.L_10:
        /*000c*/ 	.word	0x00000000
        /*0010*/ 	.short	0x0003
        /*0012*/ 	.short	0x0014
        /*0014*/ 	.byte	0x00, 0xf0, 0x11, 0x00


	//----- nvinfo : EIATTR_KPARAM_INFO
	.align		4
.L_11:
        /*0018*/ 	.byte	0x04, 0x17
        /*001a*/ 	.short	(.L_13 - .L_12)
.L_12:
        /*001c*/ 	.word	0x00000000
        /*0020*/ 	.short	0x0002
        /*0022*/ 	.short	0x0010
        /*0024*/ 	.byte	0x00, 0xf0, 0x11, 0x00


	//----- nvinfo : EIATTR_KPARAM_INFO
	.align		4
.L_13:
        /*0028*/ 	.byte	0x04, 0x17
        /*002a*/ 	.short	(.L_15 - .L_14)
.L_14:
        /*002c*/ 	.word	0x00000000
        /*0030*/ 	.short	0x0001
        /*0032*/ 	.short	0x0008
        /*0034*/ 	.byte	0x00, 0xf4, 0x21, 0x00


	//----- nvinfo : EIATTR_KPARAM_INFO
	.align		4
.L_15:
        /*0038*/ 	.byte	0x04, 0x17
        /*003a*/ 	.short	(.L_17 - .L_16)
.L_16:
        /*003c*/ 	.word	0x00000000
        /*0040*/ 	.short	0x0000
        /*0042*/ 	.short	0x0000
        /*0044*/ 	.byte	0x00, 0xf4, 0x21, 0x00


	//----- nvinfo : EIATTR_SPARSE_MMA_MASK
	.align		4
.L_17:
        /*0048*/ 	.byte	0x03, 0x50
        /*004a*/ 	.short	0x0000


	//----- nvinfo : EIATTR_MAXREG_COUNT
	.align		4
        /*004c*/ 	.byte	0x03, 0x1b
        /*004e*/ 	.short	0x00ff


	//----- nvinfo : EIATTR_EXIT_INSTR_OFFSETS
	.align		4
        /*0050*/ 	.byte	0x04, 0x1c
        /*0052*/ 	.short	(.L_19 - .L_18)


	//   ....[0]....
.L_18:
        /*0054*/ 	.word	0x00002b20


	//   ....[1]....
        /*0058*/ 	.word	0x00002b70


	//----- nvinfo : EIATTR_REQNTID
	.align		4
.L_19:
        /*005c*/ 	.byte	0x04, 0x10
        /*005e*/ 	.short	(.L_21 - .L_20)
.L_20:
        /*0060*/ 	.word	0x00000080
        /*0064*/ 	.word	0x00000001
        /*0068*/ 	.word	0x00000001


	//----- nvinfo : EIATTR_CBANK_PARAM_SIZE
	.align		4
.L_21:
        /*006c*/ 	.byte	0x03, 0x19
        /*006e*/ 	.short	0x0018


	//----- nvinfo : EIATTR_PARAM_CBANK
	.align		4
        /*0070*/ 	.byte	0x04, 0x0a
        /*0072*/ 	.short	(.L_23 - .L_22)
	.align		4
.L_22:
        /*0074*/ 	.word	index@(.nv.constant0.triton_poi_fused_avg_pool2d_24)
        /*0078*/ 	.short	0x0210
        /*007a*/ 	.short	0x0018


	//----- nvinfo : EIATTR_SW_WAR
	.align		4
.L_23:
        /*007c*/ 	.byte	0x04, 0x36
        /*007e*/ 	.short	(.L_25 - .L_24)
.L_24:
        /*0080*/ 	.word	0x00000008
.L_25:


//--------------------- .nv.callgraph             --------------------------
	.section	.nv.callgraph,"",@"SHT_CUDA_CALLGRAPH"
	.align	4
	.sectionentsize	8
	.align		4
        /*0000*/ 	.word	0x00000000
	.align		4
        /*0004*/ 	.word	0xffffffff
	.align		4
        /*0008*/ 	.word	0x00000000
	.align		4
        /*000c*/ 	.word	0xfffffffe
	.align		4
        /*0010*/ 	.word	0x00000000
	.align		4
        /*0014*/ 	.word	0xfffffffd
	.align		4
        /*0018*/ 	.word	0x00000000
	.align		4
        /*001c*/ 	.word	0xfffffffc


//--------------------- .text.triton_poi_fused_avg_pool2d_24 --------------------------
	.section	.text.triton_poi_fused_avg_pool2d_24,"ax",@progbits
	.sectionflags	@"SHF_BARRIERS=1"
	.align	128
        .global         triton_poi_fused_avg_pool2d_24
        .type           triton_poi_fused_avg_pool2d_24,@function
        .size           triton_poi_fused_avg_pool2d_24,(.L_x_1 - triton_poi_fused_avg_pool2d_24)
        .other          triton_poi_fused_avg_pool2d_24,@"STO_CUDA_ENTRY STV_DEFAULT"
triton_poi_fused_avg_pool2d_24:
.text.triton_poi_fused_avg_pool2d_24:
[----:B------:R-:W0:Y:S01]  /*0000*/  LDC R1, c[0x0][0x28] ;  /* 0x00000a00ff017b82 */ /* 0x000e220000000800 */
[----:B------:R-:W1:Y:S07]  /*0010*/  S2R R10, SR_CTAID.X ;  /* 0x00000000000a7919 */ /* 0x000e6e0000002500 */
[----:B------:R-:W2:Y:S01]  /*0020*/  LDC.64 R78, c[0x0][0x210] ;  /* 0x00008400ff4e7b82 */ /* 0x000ea20000000a00 */
[----:B------:R-:W-:Y:S02]  /*0030*/  CS2R R12, SRZ ;  /* 0x00000000000c7805 */ /* 0x000fe4000001ff00 */
[----:B------:R-:W-:Y:S01]  /*0040*/  CS2R R18, SRZ ;  /* 0x0000000000127805 */ /* 0x000fe2000001ff00 */
[----:B------:R-:W3:Y:S01]  /*0050*/  S2R R9, SR_TID.X ;  /* 0x0000000000097919 */ /* 0x000ee20000002100 */
[----:B------:R-:W-:Y:S01]  /*0060*/  ULDC.64 UR6, c[0x0][0x208] ;  /* 0x0000820000067ab9 */ /* 0x000fe20000000a00 */
[----:B------:R-:W-:Y:S01]  /*0070*/  CS2R R24, SRZ ;  /* 0x0000000000187805 */ /* 0x000fe2000001ff00 */
[----:B------:R-:W4:Y:S01]  /*0080*/  S2R R8, SR_CTAID.Y ;  /* 0x0000000000087919 */ /* 0x000f220000002600 */
[----:B-1----:R-:W-:-:S04]  /*0090*/  SHF.L.U32 R10, R10, 0x4, RZ ;  /* 0x000000040a0a7819 */ /* 0x002fc800000006ff */
[----:B---3--:R-:W-:Y:S02]  /*00a0*/  LOP3.LUT R0, R10, 0xf, R9, 0xf8, !PT ;  /* 0x0000000f0a007812 */ /* 0x008fe400078ef809 */
[----:B------:R-:W-:Y:S02]  /*00b0*/  SHF.R.U32.HI R7, RZ, 0x4, R9 ;  /* 0x00000004ff077819 */ /* 0x000fe40000011609 */
[----:B------:R-:W-:Y:S02]  /*00c0*/  SHF.R.S32.HI R3, RZ, 0x1f, R0 ;  /* 0x0000001fff037819 */ /* 0x000fe40000011400 */
[----:B----4-:R-:W-:Y:S02]  /*00d0*/  SHF.L.U32 R8, R8, 0x6, RZ ;  /* 0x0000000608087819 */ /* 0x010fe400000006ff */
[----:B------:R-:W-:Y:S02]  /*00e0*/  LEA.HI R3, R3, R0, RZ, 0x2 ;  /* 0x0000000003037211 */ /* 0x000fe400078f10ff */
[----:B------:R-:W-:-:S02]  /*00f0*/  SGXT.U32 R7, R7, 0x3 ;  /* 0x000000030707781a */ /* 0x000fc40000000000 */
[C---:B------:R-:W-:Y:S02]  /*0100*/  LOP3.LUT R5, R3.reuse, 0x3ffffffc, RZ, 0xc0, !PT ;  /* 0x3ffffffc03057812 */ /* 0x040fe400078ec0ff */
[----:B------:R-:W-:Y:S02]  /*0110*/  SHF.L.U32 R3, R3, 0x4, RZ ;  /* 0x0000000403037819 */ /* 0x000fe400000006ff */
[----:B------:R-:W-:Y:S02]  /*0120*/  IADD3 R5, R0, -R5, RZ ;  /* 0x8000000500057210 */ /* 0x000fe40007ffe0ff */
[----:B------:R-:W-:Y:S02]  /*0130*/  LOP3.LUT R2, R3, 0xffffffc0, RZ, 0xc0, !PT ;  /* 0xffffffc003027812 */ /* 0x000fe400078ec0ff */
[----:B------:R-:W-:Y:S02]  /*0140*/  ISETP.GE.AND P0, PT, R0, 0x10, PT ;  /* 0x000000100000780c */ /* 0x000fe40003f06270 */
[----:B------:R-:W-:-:S02]  /*0150*/  LEA R41, R5, R2, 0x2 ;  /* 0x0000000205297211 */ /* 0x000fc400078e10ff */
[----:B------:R-:W-:Y:S02]  /*0160*/  LOP3.LUT R0, R8, R7, RZ, 0xfc, !PT ;  /* 0x0000000708007212 */ /* 0x000fe400078efcff */
[----:B------:R-:W-:Y:S01]  /*0170*/  LOP3.LUT R132, R8, 0x8, R7, 0xfe, !PT ;  /* 0x0000000808847812 */ /* 0x000fe200078efe07 */
[----:B------:R-:W-:Y:S01]  /*0180*/  VIADD R65, R41, 0x11 ;  /* 0x0000001129417836 */ /* 0x000fe20000000000 */
[----:B------:R-:W-:Y:S02]  /*0190*/  IADD3 R59, R41, 0x10, RZ ;  /* 0x00000010293b7810 */ /* 0x000fe40007ffe0ff */
[----:B------:R-:W-:Y:S02]  /*01a0*/  LOP3.LUT R134, R8, 0x18, R7, 0xfe, !PT ;  /* 0x0000001808867812 */ /* 0x000fe400078efe07 */
[----:B------:R-:W-:Y:S02]  /*01b0*/  ISETP.LT.AND P1, PT, R0, 0x100, !P0 ;  /* 0x000001000000780c */ /* 0x000fe40004721270 */
[----:B------:R-:W-:-:S02]  /*01c0*/  ISETP.LT.AND P6, PT, R132, 0x100, !P0 ;  /* 0x000001008400780c */ /* 0x000fc400047c1270 */
[C---:B------:R-:W-:Y:S02]  /*01d0*/  LEA R3, R0.reuse, R41, 0x8 ;  /* 0x0000002900037211 */ /* 0x040fe400078e40ff */
[C---:B------:R-:W-:Y:S02]  /*01e0*/  LEA R31, R0.reuse, R59, 0x8 ;  /* 0x0000003b001f7211 */ /* 0x040fe400078e40ff */
[----:B------:R-:W-:Y:S02]  /*01f0*/  LEA R33, R0, R65, 0x8 ;  /* 0x0000004100217211 */ /* 0x000fe400078e40ff */
[----:B------:R-:W-:Y:S02]  /*0200*/  CS2R R16, SRZ ;  /* 0x0000000000107805 */ /* 0x000fe4000001ff00 */
[----:B------:R-:W-:Y:S02]  /*0210*/  ISETP.LT.AND P4, PT, R134, 0x100, !P0 ;  /* 0x000001008600780c */ /* 0x000fe40004781270 */
[----:B------:R-:W-:-:S02]  /*0220*/  CS2R R26, SRZ ;  /* 0x00000000001a7805 */ /* 0x000fc4000001ff00 */
[-C--:B------:R-:W-:Y:S01]  /*0230*/  LEA R5, R132, R41.reuse, 0x8 ;  /* 0x0000002984057211 */ /* 0x080fe200078e40ff */
[--C-:B--2---:R-:W-:Y:S01]  /*0240*/  IMAD.WIDE R2, R3, 0x4, R78.reuse ;  /* 0x0000000403027825 */ /* 0x104fe200078e024e */
[----:B------:R-:W-:Y:S02]  /*0250*/  LEA R29, R134, R41, 0x8 ;  /* 0x00000029861d7211 */ /* 0x000fe400078e40ff */
[----:B------:R-:W-:Y:S01]  /*0260*/  LOP3.LUT R136, R8, 0x10, R7, 0xfe, !PT ;  /* 0x0000001008887812 */ /* 0x000fe200078efe07 */
[--C-:B------:R-:W-:Y:S01]  /*0270*/  IMAD.WIDE R30, R31, 0x4, R78.reuse ;  /* 0x000000041f1e7825 */ /* 0x100fe200078e024e */
[----:B------:R-:W-:Y:S01]  /*0280*/  IADD3 R53, R41, 0x1, RZ ;  /* 0x0000000129357810 */ /* 0x000fe20007ffe0ff */
[----:B------:R1:W2:Y:S01]  /*0290*/  @P1 LDG.E.EL R13, desc[UR6][R2.64] ;  /* 0x00000006020d1981 */ /* 0x0002a2000c2e1900 */
[----:B------:R-:W-:Y:S01]  /*02a0*/  IADD3 R97, R41, 0x20, RZ ;  /* 0x0000002029617810 */ /* 0x000fe20007ffe0ff */
[--C-:B------:R-:W-:Y:S01]  /*02b0*/  IMAD.WIDE R32, R33, 0x4, R78.reuse ;  /* 0x0000000421207825 */ /* 0x100fe200078e024e */
[----:B------:R-:W-:Y:S01]  /*02c0*/  IADD3 R107, R41, 0x21, RZ ;  /* 0x00000021296b7810 */ /* 0x000fe20007ffe0ff */
[----:B------:R3:W4:Y:S01]  /*02d0*/  @P1 LDG.E.EL R16, desc[UR6][R30.64] ;  /* 0x000000061e101981 */ /* 0x000722000c2e1900 */
[----:B------:R-:W-:Y:S01]  /*02e0*/  IADD3 R111, R41, 0x22, RZ ;  /* 0x00000022296f7810 */ /* 0x000fe20007ffe0ff */
[--C-:B------:R-:W-:Y:S01]  /*02f0*/  IMAD.WIDE R4, R5, 0x4, R78.reuse ;  /* 0x0000000405047825 */ /* 0x100fe200078e024e */
[----:B------:R-:W-:Y:S01]  /*0300*/  IADD3 R57, R41, 0x2, RZ ;  /* 0x0000000229397810 */ /* 0x000fe20007ffe0ff */
[----:B------:R5:W2:Y:S02]  /*0310*/  @P1 LDG.E.EL R26, desc[UR6][R32.64] ;  /* 0x00000006201a1981 */ /* 0x000aa4000c2e1900 */
[----:B------:R-:W-:Y:S01]  /*0320*/  IMAD.WIDE R28, R29, 0x4, R78 ;  /* 0x000000041d1c7825 */ /* 0x000fe200078e024e */
[----:B------:R-:W-:Y:S01]  /*0330*/  IADD3 R49, R41, 0x3, RZ ;  /* 0x0000000329317810 */ /* 0x000fe20007ffe0ff */
[----:B------:R5:W2:Y:S01]  /*0340*/  @P6 LDG.E.EL R19, desc[UR6][R4.64] ;  /* 0x0000000604136981 */ /* 0x000aa2000c2e1900 */
[C---:B-1----:R-:W-:Y:S01]  /*0350*/  LEA R3, R0.reuse, R53, 0x8 ;  /* 0x0000003500037211 */ /* 0x042fe200078e40ff */
[----:B------:R-:W-:Y:S01]  /*0360*/  HFMA2.MMA R6, -RZ, RZ, 0, 0 ;  /* 0x00000000ff067435 */ /* 0x000fe200000001ff */
[C---:B---3--:R-:W-:Y:S01]  /*0370*/  LEA R31, R0.reuse, R97, 0x8 ;  /* 0x00000061001f7211 */ /* 0x048fe200078e40ff */
[----:B------:R1:W3:Y:S01]  /*0380*/  @P4 LDG.E.EL R24, desc[UR6][R28.64] ;  /* 0x000000061c184981 */ /* 0x0002e2000c2e1900 */
[----:B------:R-:W-:-:S02]  /*0390*/  LEA R35, R0, R111, 0x8 ;  /* 0x0000006f00237211 */ /* 0x000fc400078e40ff */
[----:B-----5:R-:W-:Y:S02]  /*03a0*/  LEA R33, R0, R107, 0x8 ;  /* 0x0000006b00217211 */ /* 0x020fe400078e40ff */
[----:B------:R-:W-:Y:S02]  /*03b0*/  ISETP.LT.AND P5, PT, R136, 0x100, !P0 ;  /* 0x000001008800780c */ /* 0x000fe400047a1270 */
[----:B0-----:R-:W-:Y:S02]  /*03c0*/  LEA R5, R0, R57, 0x8 ;  /* 0x0000003900057211 */ /* 0x001fe400078e40ff */
[----:B------:R-:W-:Y:S02]  /*03d0*/  CS2R R14, SRZ ;  /* 0x00000000000e7805 */ /* 0x000fe4000001ff00 */
[----:B------:R-:W-:Y:S01]  /*03e0*/  LEA R23, R136, R41, 0x8 ;  /* 0x0000002988177211 */ /* 0x000fe200078e40ff */
[----:B------:R-:W-:Y:S01]  /*03f0*/  IMAD.WIDE R2, R3, 0x4, R78 ;  /* 0x0000000403027825 */ /* 0x000fe200078e024e */
[----:B-1----:R-:W-:-:S03]  /*0400*/  LEA R29, R0, R49, 0x8 ;  /* 0x00000031001d7211 */ /* 0x002fc600078e40ff */
[--C-:B------:R-:W-:Y:S01]  /*0410*/  IMAD.WIDE R30, R31, 0x4, R78.reuse ;  /* 0x000000041f1e7825 */ /* 0x100fe200078e024e */
[----:B------:R-:W-:Y:S02]  /*0420*/  IADD3 R87, R41, 0x12, RZ ;  /* 0x0000001229577810 */ /* 0x000fe40007ffe0ff */
[----:B------:R-:W-:Y:S02]  /*0430*/  CS2R R20, SRZ ;  /* 0x0000000000147805 */ /* 0x000fe4000001ff00 */
[----:B------:R-:W-:Y:S01]  /*0440*/  IADD3 R91, R41, 0x13, RZ ;  /* 0x00000013295b7810 */ /* 0x000fe20007ffe0ff */
[--C-:B------:R-:W-:Y:S01]  /*0450*/  IMAD.WIDE R32, R33, 0x4, R78.reuse ;  /* 0x0000000421207825 */ /* 0x100fe200078e024e */
[----:B------:R-:W-:Y:S01]  /*0460*/  IADD3 R133, R41, 0x23, RZ ;  /* 0x0000002329857810 */ /* 0x000fe20007ffe0ff */
[----:B------:R0:W2:Y:S02]  /*0470*/  @P1 LDG.E.EL R12, desc[UR6][R2.64] ;  /* 0x00000006020c1981 */ /* 0x0000a4000c2e1900 */
[--C-:B------:R-:W-:Y:S01]  /*0480*/  IMAD.WIDE R34, R35, 0x4, R78.reuse ;  /* 0x0000000423227825 */ /* 0x100fe200078e024e */
[----:B------:R-:W-:Y:S01]  /*0490*/  IADD3 R143, R41, 0x30, RZ ;  /* 0x00000030298f7810 */ /* 0x000fe20007ffe0ff */
[----:B------:R1:W5:Y:S01]  /*04a0*/  @P1 LDG.E.EL R6, desc[UR6][R30.64] ;  /* 0x000000061e061981 */ /* 0x000362000c2e1900 */
[----:B------:R-:W-:Y:S01]  /*04b0*/  IADD3 R141, R41, 0x31, RZ ;  /* 0x00000031298d7810 */ /* 0x000fe20007ffe0ff */
[--C-:B------:R-:W-:Y:S01]  /*04c0*/  IMAD.WIDE R4, R5, 0x4, R78.reuse ;  /* 0x0000000405047825 */ /* 0x100fe200078e024e */
[----:B------:R-:W-:Y:S01]  /*04d0*/  IADD3 R123, R41, 0x32, RZ ;  /* 0x00000032297b7810 */ /* 0x000fe20007ffe0ff */
[----:B------:R1:W2:Y:S01]  /*04e0*/  @P1 LDG.E.EL R27, desc[UR6][R32.64] ;  /* 0x00000006201b1981 */ /* 0x0002a2000c2e1900 */
[----:B------:R-:W-:Y:S01]  /*04f0*/  IADD3 R121, R41, 0x33, RZ ;  /* 0x0000003329797810 */ /* 0x000fe20007ffe0ff */
[--C-:B------:R-:W-:Y:S01]  /*0500*/  IMAD.WIDE R22, R23, 0x4, R78.reuse ;  /* 0x0000000417167825 */ /* 0x100fe200078e024e */
[C---:B0-----:R-:W-:Y:S01]  /*0510*/  LEA R3, R0.reuse, R87, 0x8 ;  /* 0x0000005700037211 */ /* 0x041fe200078e40ff */
[----:B------:R0:W2:Y:S02]  /*0520*/  @P1 LDG.E.EL R25, desc[UR6][R34.64] ;  /* 0x0000000622191981 */ /* 0x0000a4000c2e1900 */
[----:B------:R-:W-:Y:S01]  /*0530*/  IMAD.WIDE R28, R29, 0x4, R78 ;  /* 0x000000041d1c7825 */ /* 0x000fe200078e024e */
[C---:B-1----:R-:W-:Y:S01]  /*0540*/  LEA R31, R0.reuse, R133, 0x8 ;  /* 0x00000085001f7211 */ /* 0x042fe200078e40ff */
[----:B------:R1:W2:Y:S01]  /*0550*/  @P1 LDG.E.EL R14, desc[UR6][R4.64] ;  /* 0x00000006040e1981 */ /* 0x0002a2000c2e1900 */
[C---:B------:R-:W-:Y:S01]  /*0560*/  LEA R39, R0.reuse, R121, 0x8 ;  /* 0x0000007900277211 */ /* 0x040fe200078e40ff */
[C---:B------:R-:W-:Y:S01]  /*0570*/  IMAD R37, R0.reuse, 0x100, R123 ;  /* 0x0000010000257824 */ /* 0x040fe200078e027b */
[C---:B------:R-:W-:Y:S01]  /*0580*/  LEA R33, R0.reuse, R143, 0x8 ;  /* 0x0000008f00217211 */ /* 0x040fe200078e40ff */
[----:B------:R1:W2:Y:S01]  /*0590*/  @P5 LDG.E.EL R18, desc[UR6][R22.64] ;  /* 0x0000000616125981 */ /* 0x0002a2000c2e1900 */
[----:B0-----:R-:W-:-:S03]  /*05a0*/  LEA R35, R0, R141, 0x8 ;  /* 0x0000008d00237211 */ /* 0x001fc600078e40ff */
[----:B------:R0:W2:Y:S01]  /*05b0*/  @P1 LDG.E.EL R20, desc[UR6][R28.64] ;  /* 0x000000061c141981 */ /* 0x0000a2000c2e1900 */
[----:B-1----:R-:W-:Y:S01]  /*05c0*/  IMAD R5, R0, 0x100, R91 ;  /* 0x0000010000057824 */ /* 0x002fe200078e025b */
[----:B------:R-:W-:Y:S01]  /*05d0*/  MOV R11, RZ ;  /* 0x000000ff000b7202 */ /* 0x000fe20000000f00 */
[--C-:B------:R-:W-:Y:S01]  /*05e0*/  IMAD.WIDE R2, R3, 0x4, R78.reuse ;  /* 0x0000000403027825 */ /* 0x100fe200078e024e */
[----:B------:R-:W-:Y:S02]  /*05f0*/  CS2R R22, SRZ ;  /* 0x0000000000167805 */ /* 0x000fe4000001ff00 */
[----:B------:R-:W-:Y:S01]  /*0600*/  LOP3.LUT R122, R8, 0x20, R7, 0xfe, !PT ;  /* 0x00000020087a7812 */ /* 0x000fe200078efe07 */
[--C-:B------:R-:W-:Y:S01]  /*0610*/  IMAD.WIDE R4, R5, 0x4, R78.reuse ;  /* 0x0000000405047825 */ /* 0x100fe200078e024e */
[----:B0-----:R-:W-:Y:S02]  /*0620*/  CS2R R28, SRZ ;  /* 0x00000000001c7805 */ /* 0x001fe4000001ff00 */
[----:B------:R-:W-:Y:S01]  /*0630*/  LOP3.LUT R124, R8, 0x28, R7, 0xfe, !PT ;  /* 0x00000028087c7812 */ /* 0x000fe200078efe07 */
[--C-:B------:R-:W-:Y:S01]  /*0640*/  IMAD.WIDE R30, R31, 0x4, R78.reuse ;  /* 0x000000041f1e7825 */ /* 0x100fe200078e024e */
[----:B------:R-:W-:Y:S01]  /*0650*/  LOP3.LUT R126, R8, 0x30, R7, 0xfe, !PT ;  /* 0x00000030087e7812 */ /* 0x000fe200078efe07 */
[----:B------:R-:W2:Y:S02]  /*0660*/  @P1 LDG.E.EL R22, desc[UR6][R2.64] ;  /* 0x0000000602161981 */ /* 0x000ea4000c2e1900 */
[--C-:B------:R-:W-:Y:S01]  /*0670*/  IMAD.WIDE R32, R33, 0x4, R78.reuse ;  /* 0x0000000421207825 */ /* 0x100fe200078e024e */
[----:B------:R-:W-:Y:S01]  /*0680*/  LOP3.LUT R128, R8, 0x38, R7, 0xfe, !PT ;  /* 0x0000003808807812 */ /* 0x000fe200078efe07 */
[----:B------:R-:W2:Y:S02]  /*0690*/  @P1 LDG.E.EL R21, desc[UR6][R4.64] ;  /* 0x0000000604151981 */ /* 0x000ea4000c2e1900 */
[----:B------:R-:W-:-:S04]  /*06a0*/  IMAD.WIDE R34, R35, 0x4, R78 ;  /* 0x0000000423227825 */ /* 0x000fc800078e024e */
[--C-:B------:R-:W-:Y:S01]  /*06b0*/  IMAD.WIDE R36, R37, 0x4, R78.reuse ;  /* 0x0000000425247825 */ /* 0x100fe200078e024e */
[----:B------:R-:W2:Y:S03]  /*06c0*/  @P1 LDG.E.EL R23, desc[UR6][R30.64] ;  /* 0x000000061e171981 */ /* 0x000ea6000c2e1900 */
[----:B------:R-:W-:Y:S01]  /*06d0*/  IMAD.WIDE R38, R39, 0x4, R78 ;  /* 0x0000000427267825 */ /* 0x000fe200078e024e */
[----:B------:R-:W2:Y:S01]  /*06e0*/  @P1 LDG.E.EL R28, desc[UR6][R32.64] ;  /* 0x00000006201c1981 */ /* 0x000ea2000c2e1900 */
[----:B------:R-:W-:Y:S02]  /*06f0*/  ISETP.LT.AND P3, PT, R122, 0x100, !P0 ;  /* 0x000001007a00780c */ /* 0x000fe40004761270 */
[----:B------:R-:W-:Y:S01]  /*0700*/  ISETP.LT.AND P2, PT, R124, 0x100, !P0 ;  /* 0x000001007c00780c */ /* 0x000fe20004741270 */
[----:B------:R0:W2:Y:S04]  /*0710*/  @P1 LDG.E.EL R11, desc[UR6][R34.64] ;  /* 0x00000006220b1981 */ /* 0x0000a8000c2e1900 */
[----:B------:R1:W2:Y:S04]  /*0720*/  @P1 LDG.E.EL R17, desc[UR6][R36.64] ;  /* 0x0000000624111981 */ /* 0x0002a8000c2e1900 */
[----:B------:R1:W2:Y:S01]  /*0730*/  @P1 LDG.E.EL R15, desc[UR6][R38.64] ;  /* 0x00000006260f1981 */ /* 0x0002a2000c2e1900 */
[----:B------:R-:W-:-:S02]  /*0740*/  ISETP.LT.AND P1, PT, R126, 0x100, !P0 ;  /* 0x000001007e00780c */ /* 0x000fc40004721270 */
[----:B------:R-:W-:Y:S02]  /*0750*/  ISETP.LT.AND P0, PT, R128, 0x100, !P0 ;  /* 0x000001008000780c */ /* 0x000fe40004701270 */
[-C--:B0-----:R-:W-:Y:S02]  /*0760*/  LEA R35, R122, R41.reuse, 0x8 ;  /* 0x000000297a237211 */ /* 0x081fe400078e40ff */
[-C--:B-1----:R-:W-:Y:S02]  /*0770*/  LEA R37, R124, R41.reuse, 0x8 ;  /* 0x000000297c257211 */ /* 0x082fe400078e40ff */
[-C--:B------:R-:W-:Y:S02]  /*0780*/  LEA R39, R126, R41.reuse, 0x8 ;  /* 0x000000297e277211 */ /* 0x080fe400078e40ff */
[----:B------:R-:W-:Y:S02]  /*0790*/  LEA R41, R128, R41, 0x8 ;  /* 0x0000002980297211 */ /* 0x000fe400078e40ff */
[----:B------:R-:W-:Y:S01]  /*07a0*/  CS2R R4, SRZ ;  /* 0x0000000000047805 */ /* 0x000fe2000001ff00 */
[----:B------:R-:W-:Y:S01]  /*07b0*/  HFMA2.MMA R0, -RZ, RZ, 0, 0 ;  /* 0x00000000ff007435 */ /* 0x000fe200000001ff */
[----:B------:R-:W-:Y:S01]  /*07c0*/  LEA R43, R132, R53, 0x8 ;  /* 0x00000035842b7211 */ /* 0x000fe200078e40ff */
[----:B------:R-:W-:Y:S01]  /*07d0*/  IMAD.WIDE R34, R35, 0x4, R78 ;  /* 0x0000000423227825 */ /* 0x000fe200078e024e */
[----:B------:R-:W-:-:S03]  /*07e0*/  CS2R R2, SRZ ;  /* 0x0000000000027805 */ /* 0x000fc6000001ff00 */
[--C-:B------:R-:W-:Y:S01]  /*07f0*/  IMAD.WIDE R36, R37, 0x4, R78.reuse ;  /* 0x0000000425247825 */ /* 0x100fe200078e024e */
[-C--:B------:R-:W-:Y:S01]  /*0800*/  LEA R45, R136, R53.reuse, 0x8 ;  /* 0x00000035882d7211 */ /* 0x080fe200078e40ff */
[----:B------:R0:W2:Y:S02]  /*0810*/  @P3 LDG.E.EL R5, desc[UR6][R34.64] ;  /* 0x0000000622053981 */ /* 0x0000a4000c2e1900 */
[--C-:B------:R-:W-:Y:S02]  /*0820*/  IMAD.WIDE R40, R41, 0x4, R78.reuse ;  /* 0x0000000429287825 */ /* 0x100fe400078e024e */
[----:B------:R1:W2:Y:S02]  /*0830*/  @P2 LDG.E.EL R4, desc[UR6][R36.64] ;  /* 0x0000000624042981 */ /* 0x0002a4000c2e1900 */
[--C-:B------:R-:W-:Y:S01]  /*0840*/  IMAD.WIDE R42, R43, 0x4, R78.reuse ;  /* 0x000000042b2a7825 */ /* 0x100fe200078e024e */
[-C--:B------:R-:W-:Y:S01]  /*0850*/  LEA R47, R124, R53.reuse, 0x8 ;  /* 0x000000357c2f7211 */ /* 0x080fe200078e40ff */
[----:B------:R1:W2:Y:S01]  /*0860*/  @P0 LDG.E.EL R2, desc[UR6][R40.64] ;  /* 0x0000000628020981 */ /* 0x0002a2000c2e1900 */
[-C--:B0-----:R-:W-:Y:S01]  /*0870*/  LEA R35, R134, R53.reuse, 0x8 ;  /* 0x0000003586237211 */ /* 0x081fe200078e40ff */
[----:B------:R-:W-:Y:S01]  /*0880*/  IMAD.WIDE R38, R39, 0x4, R78 ;  /* 0x0000000427267825 */ /* 0x000fe200078e024e */
[-C--:B------:R-:W-:Y:S01]  /*0890*/  LEA R51, R126, R53.reuse, 0x8 ;  /* 0x000000357e337211 */ /* 0x080fe200078e40ff */
[----:B------:R0:W2:Y:S01]  /*08a0*/  @P6 LDG.E.EL R0, desc[UR6][R42.64] ;  /* 0x000000062a006981 */ /* 0x0000a2000c2e1900 */
[----:B-1----:R-:W-:-:S02]  /*08b0*/  LEA R37, R122, R53, 0x8 ;  /* 0x000000357a257211 */ /* 0x002fc400078e40ff */
[----:B------:R-:W-:Y:S01]  /*08c0*/  CS2R R30, SRZ ;  /* 0x00000000001e7805 */ /* 0x000fe2000001ff00 */
[--C-:B------:R-:W-:Y:S01]  /*08d0*/  IMAD.WIDE R40, R45, 0x4, R78.reuse ;  /* 0x000000042d287825 */ /* 0x100fe200078e024e */
[----:B------:R-:W-:Y:S02]  /*08e0*/  CS2R R32, SRZ ;  /* 0x0000000000207805 */ /* 0x000fe4000001ff00 */
[----:B------:R-:W-:Y:S01]  /*08f0*/  LEA R53, R128, R53, 0x8 ;  /* 0x0000003580357211 */ /* 0x000fe200078e40ff */
[----:B------:R1:W2:Y:S01]  /*0900*/  @P1 LDG.E.EL R3, desc[UR6][R38.64] ;  /* 0x0000000626031981 */ /* 0x0002a2000c2e1900 */
[----:B------:R-:W-:-:S03]  /*0910*/  IMAD.WIDE R44, R37, 0x4, R78 ;  /* 0x00000004252c7825 */ /* 0x000fc600078e024e */
[----:B------:R1:W2:Y:S01]  /*0920*/  @P5 LDG.E.EL R29, desc[UR6][R40.64] ;  /* 0x00000006281d5981 */ /* 0x0002a2000c2e1900 */
[--C-:B0-----:R-:W-:Y:S01]  /*0930*/  IMAD.WIDE R42, R35, 0x4, R78.reuse ;  /* 0x00000004232a7825 */ /* 0x101fe200078e024e */
[----:B------:R-:W-:Y:S02]  /*0940*/  CS2R R34, SRZ ;  /* 0x0000000000227805 */ /* 0x000fe4000001ff00 */
[----:B------:R0:W2:Y:S01]  /*0950*/  @P3 LDG.E.EL R30, desc[UR6][R44.64] ;  /* 0x000000062c1e3981 */ /* 0x0000a2000c2e1900 */
[--C-:B------:R-:W-:Y:S01]  /*0960*/  IMAD.WIDE R46, R47, 0x4, R78.reuse ;  /* 0x000000042f2e7825 */ /* 0x100fe200078e024e */
[-C--:B-1----:R-:W-:Y:S02]  /*0970*/  LEA R39, R132, R57.reuse, 0x8 ;  /* 0x0000003984277211 */ /* 0x082fe400078e40ff */
[----:B------:R1:W3:Y:S01]  /*0980*/  @P4 LDG.E.EL R31, desc[UR6][R42.64] ;  /* 0x000000062a1f4981 */ /* 0x0002e2000c2e1900 */
[----:B------:R-:W-:Y:S01]  /*0990*/  IMAD.WIDE R50, R51, 0x4, R78 ;  /* 0x0000000433327825 */ /* 0x000fe200078e024e */
[----:B------:R-:W-:-:S02]  /*09a0*/  LEA R41, R136, R57, 0x8 ;  /* 0x0000003988297211 */ /* 0x000fc400078e40ff */
[----:B------:R-:W-:Y:S01]  /*09b0*/  CS2R R36, SRZ ;  /* 0x0000000000247805 */ /* 0x000fe2000001ff00 */
[----:B------:R1:W2:Y:S01]  /*09c0*/  @P2 LDG.E.EL R33, desc[UR6][R46.64] ;  /* 0x000000062e212981 */ /* 0x0002a2000c2e1900 */
[-C--:B------:R-:W-:Y:S01]  /*09d0*/  LEA R55, R122, R57.reuse, 0x8 ;  /* 0x000000397a377211 */ /* 0x080fe200078e40ff */
[--C-:B0-----:R-:W-:Y:S02]  /*09e0*/  IMAD.WIDE R44, R53, 0x4, R78.reuse ;  /* 0x00000004352c7825 */ /* 0x101fe400078e024e */
[----:B------:R0:W2:Y:S01]  /*09f0*/  @P1 LDG.E.EL R32, desc[UR6][R50.64] ;  /* 0x0000000632201981 */ /* 0x0000a2000c2e1900 */
[-C--:B-1----:R-:W-:Y:S02]  /*0a00*/  LEA R43, R134, R57.reuse, 0x8 ;  /* 0x00000039862b7211 */ /* 0x082fe400078e40ff */
[----:B------:R-:W-:Y:S01]  /*0a10*/  LEA R61, R124, R57, 0x8 ;  /* 0x000000397c3d7211 */ /* 0x000fe200078e40ff */
[----:B------:R-:W-:Y:S01]  /*0a20*/  IMAD.MOV.U32 R38, RZ, RZ, RZ ;  /* 0x000000ffff267224 */ /* 0x000fe200078e00ff */
[----:B------:R1:W2:Y:S01]  /*0a30*/  @P0 LDG.E.EL R35, desc[UR6][R44.64] ;  /* 0x000000062c230981 */ /* 0x0002a2000c2e1900 */
[----:B------:R-:W-:-:S04]  /*0a40*/  IMAD.WIDE R46, R39, 0x4, R78 ;  /* 0x00000004272e7825 */ /* 0x000fc800078e024e */
[--C-:B0-----:R-:W-:Y:S01]  /*0a50*/  IMAD.WIDE R50, R41, 0x4, R78.reuse ;  /* 0x0000000429327825 */ /* 0x101fe200078e024e */
[----:B------:R0:W2:Y:S01]  /*0a60*/  @P6 LDG.E.EL R34, desc[UR6][R46.64] ;  /* 0x000000062e226981 */ /* 0x0000a2000c2e1900 */
[----:B------:R-:W-:Y:S02]  /*0a70*/  MOV R39, RZ ;  /* 0x000000ff00277202 */ /* 0x000fe40000000f00 */
[--C-:B------:R-:W-:Y:S01]  /*0a80*/  IMAD.WIDE R52, R43, 0x4, R78.reuse ;  /* 0x000000042b347825 */ /* 0x100fe200078e024e */
[-C--:B-1----:R-:W-:Y:S01]  /*0a90*/  LEA R45, R126, R57.reuse, 0x8 ;  /* 0x000000397e2d7211 */ /* 0x082fe200078e40ff */
[----:B------:R1:W2:Y:S01]  /*0aa0*/  @P5 LDG.E.EL R36, desc[UR6][R50.64] ;  /* 0x0000000632245981 */ /* 0x0002a2000c2e1900 */
[----:B------:R-:W-:Y:S01]  /*0ab0*/  LEA R57, R128, R57, 0x8 ;  /* 0x0000003980397211 */ /* 0x000fe200078e40ff */
[----:B------:R-:W-:Y:S01]  /*0ac0*/  IMAD.WIDE R54, R55, 0x4, R78 ;  /* 0x0000000437367825 */ /* 0x000fe200078e024e */
[----:B------:R-:W-:Y:S01]  /*0ad0*/  CS2R R40, SRZ ;  /* 0x0000000000287805 */ /* 0x000fe2000001ff00 */
[----:B------:R1:W2:Y:S01]  /*0ae0*/  @P4 LDG.E.EL R37, desc[UR6][R52.64] ;  /* 0x0000000634254981 */ /* 0x0002a2000c2e1900 */
[----:B0-----:R-:W-:-:S02]  /*0af0*/  LEA R47, R132, R49, 0x8 ;  /* 0x00000031842f7211 */ /* 0x001fc400078e40ff */
[----:B------:R-:W-:Y:S02]  /*0b00*/  CS2R R42, SRZ ;  /* 0x00000000002a7805 */ /* 0x000fe4000001ff00 */
[----:B------:R-:W-:Y:S01]  /*0b10*/  LEA R63, R136, R49, 0x8 ;  /* 0x00000031883f7211 */ /* 0x000fe200078e40ff */
[----:B------:R0:W2:Y:S01]  /*0b20*/  @P3 LDG.E.EL R38, desc[UR6][R54.64] ;  /* 0x0000000636263981 */ /* 0x0000a2000c2e1900 */
[----:B-1----:R-:W-:-:S04]  /*0b30*/  IMAD.WIDE R50, R61, 0x4, R78 ;  /* 0x000000043d327825 */ /* 0x002fc800078e024e */
[--C-:B------:R-:W-:Y:S01]  /*0b40*/  IMAD.WIDE R52, R45, 0x4, R78.reuse ;  /* 0x000000042d347825 */ /* 0x100fe200078e024e */
[----:B------:R1:W2:Y:S03]  /*0b50*/  @P2 LDG.E.EL R39, desc[UR6][R50.64] ;  /* 0x0000000632272981 */ /* 0x0002a6000c2e1900 */
[--C-:B0-----:R-:W-:Y:S01]  /*0b60*/  IMAD.WIDE R54, R57, 0x4, R78.reuse ;  /* 0x0000000439367825 */ /* 0x101fe200078e024e */
[----:B------:R0:W2:Y:S03]  /*0b70*/  @P1 LDG.E.EL R40, desc[UR6][R52.64] ;  /* 0x0000000634281981 */ /* 0x0000a6000c2e1900 */
[--C-:B------:R-:W-:Y:S01]  /*0b80*/  IMAD.WIDE R56, R47, 0x4, R78.reuse ;  /* 0x000000042f387825 */ /* 0x100fe200078e024e */
[----:B------:R-:W-:Y:S02]  /*0b90*/  CS2R R44, SRZ ;  /* 0x00000000002c7805 */ /* 0x000fe4000001ff00 */
[-C--:B------:R-:W-:Y:S01]  /*0ba0*/  LEA R67, R126, R49.reuse, 0x8 ;  /* 0x000000317e437211 */ /* 0x080fe200078e40ff */
[----:B------:R-:W-:Y:S01]  /*0bb0*/  HFMA2.MMA R48, -RZ, RZ, 0, 0 ;  /* 0x00000000ff307435 */ /* 0x000fe200000001ff */
[-C--:B-1----:R-:W-:Y:S01]  /*0bc0*/  LEA R51, R122, R49.reuse, 0x8 ;  /* 0x000000317a337211 */ /* 0x082fe200078e40ff */
[----:B------:R-:W-:Y:S01]  /*0bd0*/  IMAD.WIDE R60, R63, 0x4, R78 ;  /* 0x000000043f3c7825 */ /* 0x000fe200078e024e */
[----:B------:R1:W2:Y:S01]  /*0be0*/  @P6 LDG.E.EL R42, desc[UR6][R56.64] ;  /* 0x00000006382a6981 */ /* 0x0002a2000c2e1900 */
[----:B0-----:R-:W-:-:S02]  /*0bf0*/  LEA R53, R124, R49, 0x8 ;  /* 0x000000317c357211 */ /* 0x001fc400078e40ff */
[----:B------:R-:W-:Y:S01]  /*0c00*/  IMAD R63, R134, 0x100, R49 ;  /* 0x00000100863f7824 */ /* 0x000fe200078e0231 */
[----:B------:R-:W-:Y:S01]  /*0c10*/  LEA R49, R128, R49, 0x8 ;  /* 0x0000003180317211 */ /* 0x000fe200078e40ff */
[----:B------:R0:W2:Y:S01]  /*0c20*/  @P0 LDG.E.EL R41, desc[UR6][R54.64] ;  /* 0x0000000636290981 */ /* 0x0000a2000c2e1900 */
[----:B------:R-:W-:Y:S02]  /*0c30*/  CS2R R46, SRZ ;  /* 0x00000000002e7805 */ /* 0x000fe4000001ff00 */
[-C--:B------:R-:W-:Y:S01]  /*0c40*/  LEA R69, R132, R59.reuse, 0x8 ;  /* 0x0000003b84457211 */ /* 0x080fe200078e40ff */
[----:B------:R0:W2:Y:S01]  /*0c50*/  @P5 LDG.E.EL R43, desc[UR6][R60.64] ;  /* 0x000000063c2b5981 */ /* 0x0000a2000c2e1900 */
[----:B-1----:R-:W-:Y:S01]  /*0c60*/  IMAD.WIDE R56, R51, 0x4, R78 ;  /* 0x0000000433387825 */ /* 0x002fe200078e024e */
[----:B------:R-:W-:-:S03]  /*0c70*/  LEA R71, R122, R59, 0x8 ;  /* 0x0000003b7a477211 */ /* 0x000fc600078e40ff */
[--C-:B0-----:R-:W-:Y:S01]  /*0c80*/  IMAD.WIDE R54, R63, 0x4, R78.reuse ;  /* 0x000000043f367825 */ /* 0x101fe200078e024e */
[----:B------:R0:W2:Y:S03]  /*0c90*/  @P3 LDG.E.EL R45, desc[UR6][R56.64] ;  /* 0x00000006382d3981 */ /* 0x0000a6000c2e1900 */
[--C-:B------:R-:W-:Y:S01]  /*0ca0*/  IMAD.WIDE R60, R53, 0x4, R78.reuse ;  /* 0x00000004353c7825 */ /* 0x100fe200078e024e */
[-C--:B------:R-:W-:Y:S01]  /*0cb0*/  LEA R73, R124, R59.reuse, 0x8 ;  /* 0x0000003b7c497211 */ /* 0x080fe200078e40ff */
[----:B------:R1:W2:Y:S02]  /*0cc0*/  @P4 LDG.E.EL R44, desc[UR6][R54.64] ;  /* 0x00000006362c4981 */ /* 0x0002a4000c2e1900 */
[--C-:B------:R-:W-:Y:S02]  /*0cd0*/  IMAD.WIDE R62, R67, 0x4, R78.reuse ;  /* 0x00000004433e7825 */ /* 0x100fe400078e024e */
[----:B------:R1:W2:Y:S01]  /*0ce0*/  @P2 LDG.E.EL R46, desc[UR6][R60.64] ;  /* 0x000000063c2e2981 */ /* 0x0002a2000c2e1900 */
[----:B0-----:R-:W-:Y:S01]  /*0cf0*/  LEA R57, R134, R59, 0x8 ;  /* 0x0000003b86397211 */ /* 0x001fe200078e40ff */
[----:B------:R-:W-:Y:S01]  /*0d00*/  IMAD.WIDE R66, R49, 0x4, R78 ;  /* 0x0000000431427825 */ /* 0x000fe200078e024e */
[----:B------:R-:W-:-:S02]  /*0d10*/  CS2R R50, SRZ ;  /* 0x0000000000327805 */ /* 0x000fc4000001ff00 */
[----:B------:R-:W-:Y:S02]  /*0d20*/  CS2R R52, SRZ ;  /* 0x0000000000347805 */ /* 0x000fe4000001ff00 */
[----:B------:R-:W-:Y:S01]  /*0d30*/  MOV R49, RZ ;  /* 0x000000ff00317202 */ /* 0x000fe20000000f00 */
[----:B------:R-:W2:Y:S01]  /*0d40*/  @P1 LDG.E.EL R47, desc[UR6][R62.64] ;  /* 0x000000063e2f1981 */ /* 0x000ea2000c2e1900 */
[----:B-1----:R-:W-:Y:S01]  /*0d50*/  LEA R55, R136, R59, 0x8 ;  /* 0x0000003b88377211 */ /* 0x002fe200078e40ff */
[--C-:B------:R-:W-:Y:S02]  /*0d60*/  IMAD.WIDE R60, R69, 0x4, R78.reuse ;  /* 0x00000004453c7825 */ /* 0x100fe400078e024e */
[----:B------:R0:W2:Y:S02]  /*0d70*/  @P0 LDG.E.EL R48, desc[UR6][R66.64] ;  /* 0x0000000642300981 */ /* 0x0000a4000c2e1900 */
[--C-:B------:R-:W-:Y:S01]  /*0d80*/  IMAD.WIDE R68, R71, 0x4, R78.reuse ;  /* 0x0000000447447825 */ /* 0x100fe200078e024e */
[----:B------:R-:W-:Y:S01]  /*0d90*/  LEA R81, R122, R65, 0x8 ;  /* 0x000000417a517211 */ /* 0x000fe200078e40ff */
[----:B------:R1:W2:Y:S02]  /*0da0*/  @P6 LDG.E.EL R49, desc[UR6][R60.64] ;  /* 0x000000063c316981 */ /* 0x0002a4000c2e1900 */
[--C-:B------:R-:W-:Y:S01]  /*0db0*/  IMAD.WIDE R70, R73, 0x4, R78.reuse ;  /* 0x0000000449467825 */ /* 0x100fe200078e024e */
[----:B------:R-:W-:Y:S01]  /*0dc0*/  LEA R73, R126, R59, 0x8 ;  /* 0x0000003b7e497211 */ /* 0x000fe200078e40ff */
[----:B------:R1:W2:Y:S02]  /*0dd0*/  @P3 LDG.E.EL R52, desc[UR6][R68.64] ;  /* 0x0000000644343981 */ /* 0x0002a4000c2e1900 */
[----:B0-----:R-:W-:Y:S01]  /*0de0*/  IMAD.WIDE R66, R57, 0x4, R78 ;  /* 0x0000000439427825 */ /* 0x001fe200078e024e */
[----:B------:R-:W-:Y:S01]  /*0df0*/  HFMA2.MMA R58, -RZ, RZ, 0, 0 ;  /* 0x00000000ff3a7435 */ /* 0x000fe200000001ff */
[----:B------:R-:W-:Y:S01]  /*0e00*/  LEA R75, R134, R65, 0x8 ;  /* 0x00000041864b7211 */ /* 0x000fe200078e40ff */
[----:B------:R-:W2:Y:S01]  /*0e10*/  @P2 LDG.E.EL R53, desc[UR6][R70.64] ;  /* 0x0000000646352981 */ /* 0x000ea2000c2e1900 */
[----:B------:R-:W-:-:S02]  /*0e20*/  IMAD R59, R128, 0x100, R59 ;  /* 0x00000100803b7824 */ /* 0x000fc400078e023b */
[--C-:B------:R-:W-:Y:S01]  /*0e30*/  IMAD.WIDE R62, R55, 0x4, R78.reuse ;  /* 0x00000004373e7825 */ /* 0x100fe200078e024e */
[----:B------:R0:W2:Y:S01]  /*0e40*/  @P4 LDG.E.EL R51, desc[UR6][R66.64] ;  /* 0x0000000642334981 */ /* 0x0000a2000c2e1900 */
[----:B------:R-:W-:Y:S02]  /*0e50*/  CS2R R54, SRZ ;  /* 0x0000000000367805 */ /* 0x000fe4000001ff00 */
[-C--:B-1----:R-:W-:Y:S01]  /*0e60*/  LEA R61, R132, R65.reuse, 0x8 ;  /* 0x00000041843d7211 */ /* 0x082fe200078e40ff */
[--C-:B------:R-:W-:Y:S01]  /*0e70*/  IMAD.WIDE R68, R59, 0x4, R78.reuse ;  /* 0x000000043b447825 */ /* 0x100fe200078e024e */
[----:B------:R-:W-:Y:S01]  /*0e80*/  MOV R59, RZ ;  /* 0x000000ff003b7202 */ /* 0x000fe20000000f00 */
[----:B------:R1:W2:Y:S02]  /*0e90*/  @P5 LDG.E.EL R50, desc[UR6][R62.64] ;  /* 0x000000063e325981 */ /* 0x0002a4000c2e1900 */
[--C-:B0-----:R-:W-:Y:S01]  /*0ea0*/  IMAD.WIDE R66, R73, 0x4, R78.reuse ;  /* 0x0000000449427825 */ /* 0x101fe200078e024e */
[----:B------:R-:W-:Y:S01]  /*0eb0*/  CS2R R56, SRZ ;  /* 0x0000000000387805 */ /* 0x000fe2000001ff00 */
[----:B------:R0:W2:Y:S02]  /*0ec0*/  @P0 LDG.E.EL R55, desc[UR6][R68.64] ;  /* 0x0000000644370981 */ /* 0x0000a4000c2e1900 */
[--C-:B------:R-:W-:Y:S01]  /*0ed0*/  IMAD.WIDE R80, R81, 0x4, R78.reuse ;  /* 0x0000000451507825 */ /* 0x100fe200078e024e */
[----:B-1----:R-:W-:Y:S01]  /*0ee0*/  LEA R63, R136, R65, 0x8 ;  /* 0x00000041883f7211 */ /* 0x002fe200078e40ff */
[----:B------:R1:W2:Y:S02]  /*0ef0*/  @P1 LDG.E.EL R54, desc[UR6][R66.64] ;  /* 0x0000000642361981 */ /* 0x0002a4000c2e1900 */
[--C-:B------:R-:W-:Y:S01]  /*0f00*/  IMAD.WIDE R70, R61, 0x4, R78.reuse ;  /* 0x000000043d467825 */ /* 0x100fe200078e024e */
[----:B------:R-:W-:Y:S01]  /*0f10*/  LEA R83, R134, R87, 0x8 ;  /* 0x0000005786537211 */ /* 0x000fe200078e40ff */
[----:B------:R4:W2:Y:S02]  /*0f20*/  @P3 LDG.E.EL R59, desc[UR6][R80.64] ;  /* 0x00000006503b3981 */ /* 0x0008a4000c2e1900 */
[----:B------:R-:W-:Y:S01]  /*0f30*/  IMAD.WIDE R74, R75, 0x4, R78 ;  /* 0x000000044b4a7825 */ /* 0x000fe200078e024e */
[-C--:B0-----:R-:W-:Y:S01]  /*0f40*/  LEA R69, R126, R65.reuse, 0x8 ;  /* 0x000000417e457211 */ /* 0x081fe200078e40ff */
[----:B------:R0:W2:Y:S01]  /*0f50*/  @P6 LDG.E.EL R56, desc[UR6][R70.64] ;  /* 0x0000000646386981 */ /* 0x0000a2000c2e1900 */
[----:B-1----:R-:W-:-:S02]  /*0f60*/  LEA R67, R124, R65, 0x8 ;  /* 0x000000417c437211 */ /* 0x002fc400078e40ff */
[----:B------:R-:W-:Y:S01]  /*0f70*/  LEA R65, R128, R65, 0x8 ;  /* 0x0000004180417211 */ /* 0x000fe200078e40ff */
[----:B------:R1:W2:Y:S01]  /*0f80*/  @P4 LDG.E.EL R58, desc[UR6][R74.64] ;  /* 0x000000064a3a4981 */ /* 0x0002a2000c2e1900 */
[-C--:B------:R-:W-:Y:S01]  /*0f90*/  LEA R85, R136, R87.reuse, 0x8 ;  /* 0x0000005788557211 */ /* 0x080fe200078e40ff */
[----:B----4-:R-:W-:Y:S01]  /*0fa0*/  IMAD R81, R122, 0x100, R87 ;  /* 0x000001007a517824 */ /* 0x010fe200078e0257 */
[----:B------:R-:W-:Y:S01]  /*0fb0*/  LEA R77, R132, R87, 0x8 ;  /* 0x00000057844d7211 */ /* 0x000fe200078e40ff */
[----:B------:R-:W-:Y:S01]  /*0fc0*/  IMAD.WIDE R72, R63, 0x4, R78 ;  /* 0x000000043f487825 */ /* 0x000fe200078e024e */
[----:B------:R-:W-:-:S03]  /*0fd0*/  CS2R R62, SRZ ;  /* 0x00000000003e7805 */ /* 0x000fc6000001ff00 */
[--C-:B0-----:R-:W-:Y:S01]  /*0fe0*/  IMAD.WIDE R70, R67, 0x4, R78.reuse ;  /* 0x0000000443467825 */ /* 0x101fe200078e024e */
[----:B------:R-:W-:Y:S01]  /*0ff0*/  CS2R R66, SRZ ;  /* 0x0000000000427805 */ /* 0x000fe2000001ff00 */
[----:B------:R0:W4:Y:S02]  /*1000*/  @P5 LDG.E.EL R57, desc[UR6][R72.64] ;  /* 0x0000000648395981 */ /* 0x000124000c2e1900 */
[----:B-1----:R-:W-:Y:S01]  /*1010*/  IMAD.WIDE R74, R65, 0x4, R78 ;  /* 0x00000004414a7825 */ /* 0x002fe200078e024e */
[----:B------:R-:W-:-:S03]  /*1020*/  CS2R R64, SRZ ;  /* 0x0000000000407805 */ /* 0x000fc6000001ff00 */
[--C-:B------:R-:W-:Y:S01]  /*1030*/  IMAD.WIDE R82, R83, 0x4, R78.reuse ;  /* 0x0000000453527825 */ /* 0x100fe200078e024e */
[----:B------:R-:W-:Y:S01]  /*1040*/  CS2R R60, SRZ ;  /* 0x00000000003c7805 */ /* 0x000fe2000001ff00 */
[----:B------:R1:W2:Y:S02]  /*1050*/  @P0 LDG.E.EL R62, desc[UR6][R74.64] ;  /* 0x000000064a3e0981 */ /* 0x0002a4000c2e1900 */
[--C-:B------:R-:W-:Y:S01]  /*1060*/  IMAD.WIDE R80, R81, 0x4, R78.reuse ;  /* 0x0000000451507825 */ /* 0x100fe200078e024e */
[----:B------:R-:W-:Y:S01]  /*1070*/  HFMA2.MMA R68, -RZ, RZ, 0, 0 ;  /* 0x00000000ff447435 */ /* 0x000fe200000001ff */
[----:B------:R1:W2:Y:S02]  /*1080*/  @P4 LDG.E.EL R65, desc[UR6][R82.64] ;  /* 0x0000000652414981 */ /* 0x0002a4000c2e1900 */
[--C-:B------:R-:W-:Y:S01]  /*1090*/  IMAD.WIDE R84, R85, 0x4, R78.reuse ;  /* 0x0000000455547825 */ /* 0x100fe200078e024e */
[-C--:B------:R-:W-:Y:S01]  /*10a0*/  LEA R89, R128, R87.reuse, 0x8 ;  /* 0x0000005780597211 */ /* 0x080fe200078e40ff */
[----:B------:R1:W2:Y:S02]  /*10b0*/  @P3 LDG.E.EL R66, desc[UR6][R80.64] ;  /* 0x0000000650423981 */ /* 0x0002a4000c2e1900 */
[--C-:B0-----:R-:W-:Y:S01]  /*10c0*/  IMAD.WIDE R72, R69, 0x4, R78.reuse ;  /* 0x0000000445487825 */ /* 0x101fe200078e024e */
[-C--:B------:R-:W-:Y:S01]  /*10d0*/  LEA R69, R124, R87.reuse, 0x8 ;  /* 0x000000577c457211 */ /* 0x080fe200078e40ff */
[----:B------:R0:W2:Y:S02]  /*10e0*/  @P5 LDG.E.EL R64, desc[UR6][R84.64] ;  /* 0x0000000654405981 */ /* 0x0000a4000c2e1900 */
[----:B------:R-:W-:Y:S01]  /*10f0*/  IMAD.WIDE R76, R77, 0x4, R78 ;  /* 0x000000044d4c7825 */ /* 0x000fe200078e024e */
[----:B-1----:R-:W-:Y:S01]  /*1100*/  LEA R75, R126, R87, 0x8 ;  /* 0x000000577e4b7211 */ /* 0x002fe200078e40ff */
[----:B------:R1:W2:Y:S01]  /*1110*/  @P1 LDG.E.EL R61, desc[UR6][R72.64] ;  /* 0x00000006483d1981 */ /* 0x0002a2000c2e1900 */
[----:B------:R-:W-:-:S02]  /*1120*/  LEA R83, R134, R91, 0x8 ;  /* 0x0000005b86537211 */ /* 0x000fc400078e40ff */
[-C--:B------:R-:W-:Y:S01]  /*1130*/  LEA R81, R122, R91.reuse, 0x8 ;  /* 0x0000005b7a517211 */ /* 0x080fe200078e40ff */
[----:B------:R5:W2:Y:S01]  /*1140*/  @P6 LDG.E.EL R63, desc[UR6][R76.64] ;  /* 0x000000064c3f6981 */ /* 0x000aa2000c2e1900 */
[-C--:B------:R-:W-:Y:S02]  /*1150*/  LEA R87, R132, R91.reuse, 0x8 ;  /* 0x0000005b84577211 */ /* 0x080fe400078e40ff */
[-C--:B0-----:R-:W-:Y:S01]  /*1160*/  LEA R85, R136, R91.reuse, 0x8 ;  /* 0x0000005b88557211 */ /* 0x081fe200078e40ff */
[----:B------:R0:W2:Y:S01]  /*1170*/  @P2 LDG.E.EL R60, desc[UR6][R70.64] ;  /* 0x00000006463c2981 */ /* 0x0000a2000c2e1900 */
[--C-:B------:R-:W-:Y:S01]  /*1180*/  IMAD.WIDE R74, R75, 0x4, R78.reuse ;  /* 0x000000044b4a7825 */ /* 0x100fe200078e024e */
[----:B-1----:R-:W-:Y:S02]  /*1190*/  CS2R R72, SRZ ;  /* 0x0000000000487805 */ /* 0x002fe4000001ff00 */
[-C--:B------:R-:W-:Y:S01]  /*11a0*/  LEA R93, R124, R91.reuse, 0x8 ;  /* 0x0000005b7c5d7211 */ /* 0x080fe200078e40ff */
[----:B------:R-:W-:Y:S01]  /*11b0*/  IMAD.WIDE R82, R83, 0x4, R78 ;  /* 0x0000000453527825 */ /* 0x000fe200078e024e */
[----:B------:R-:W-:Y:S01]  /*11c0*/  LEA R95, R126, R91, 0x8 ;  /* 0x0000005b7e5f7211 */ /* 0x000fe200078e40ff */
[----:B------:R-:W-:-:S02]  /*11d0*/  HFMA2.MMA R90, -RZ, RZ, 0, 0 ;  /* 0x00000000ff5a7435 */ /* 0x000fc400000001ff */
[--C-:B-----5:R-:W-:Y:S01]  /*11e0*/  IMAD.WIDE R76, R69, 0x4, R78.reuse ;  /* 0x00000004454c7825 */ /* 0x120fe200078e024e */
[----:B------:R-:W-:Y:S02]  /*11f0*/  MOV R69, RZ ;  /* 0x000000ff00457202 */ /* 0x000fe40000000f00 */
[----:B0-----:R-:W-:Y:S02]  /*1200*/  CS2R R70, SRZ ;  /* 0x0000000000467805 */ /* 0x001fe4000001ff00 */
[----:B------:R-:W-:Y:S01]  /*1210*/  LEA R101, R136, R97, 0x8 ;  /* 0x0000006188657211 */ /* 0x000fe200078e40ff */
[--C-:B------:R-:W-:Y:S01]  /*1220*/  IMAD.WIDE R80, R81, 0x4, R78.reuse ;  /* 0x0000000451507825 */ /* 0x100fe200078e024e */
[----:B------:R-:W-:Y:S01]  /*1230*/  LEA R91, R128, R91, 0x8 ;  /* 0x0000005b805b7211 */ /* 0x000fe200078e40ff */
[----:B------:R0:W5:Y:S02]  /*1240*/  @P2 LDG.E.EL R67, desc[UR6][R76.64] ;  /* 0x000000064c432981 */ /* 0x000164000c2e1900 */
[----:B------:R-:W-:-:S02]  /*1250*/  IMAD.WIDE R88, R89, 0x4, R78 ;  /* 0x0000000459587825 */ /* 0x000fc400078e024e */
[----:B------:R1:W2:Y:S02]  /*1260*/  @P1 LDG.E.EL R68, desc[UR6][R74.64] ;  /* 0x000000064a441981 */ /* 0x0002a4000c2e1900 */
[--C-:B------:R-:W-:Y:S02]  /*1270*/  IMAD.WIDE R86, R87, 0x4, R78.reuse ;  /* 0x0000000457567825 */ /* 0x100fe400078e024e */
[----:B------:R1:W2:Y:S02]  /*1280*/  @P4 LDG.E.EL R72, desc[UR6][R82.64] ;  /* 0x0000000652484981 */ /* 0x0002a4000c2e1900 */
[----:B------:R-:W-:Y:S01]  /*1290*/  IMAD.WIDE R84, R85, 0x4, R78 ;  /* 0x0000000455547825 */ /* 0x000fe200078e024e */
[----:B0-----:R-:W-:Y:S01]  /*12a0*/  CS2R R76, SRZ ;  /* 0x00000000004c7805 */ /* 0x001fe2000001ff00 */
[----:B------:R0:W3:Y:S02]  /*12b0*/  @P3 LDG.E.EL R73, desc[UR6][R80.64] ;  /* 0x0000000650493981 */ /* 0x0000e4000c2e1900 */
[----:B------:R-:W-:Y:S01]  /*12c0*/  IMAD R99, R132, 0x100, R97 ;  /* 0x0000010084637824 */ /* 0x000fe200078e0261 */
[----:B-1----:R-:W-:Y:S01]  /*12d0*/  CS2R R74, SRZ ;  /* 0x00000000004a7805 */ /* 0x002fe2000001ff00 */
[----:B------:R1:W4:Y:S01]  /*12e0*/  @P0 LDG.E.EL R69, desc[UR6][R88.64] ;  /* 0x0000000658450981 */ /* 0x000322000c2e1900 */
[-C--:B------:R-:W-:Y:S01]  /*12f0*/  LEA R103, R124, R97.reuse, 0x8 ;  /* 0x000000617c677211 */ /* 0x080fe200078e40ff */
[--C-:B------:R-:W-:Y:S01]  /*1300*/  IMAD.WIDE R82, R99, 0x4, R78.reuse ;  /* 0x0000000463527825 */ /* 0x100fe200078e024e */
[-C--:B------:R-:W-:Y:S01]  /*1310*/  LEA R99, R134, R97.reuse, 0x8 ;  /* 0x0000006186637211 */ /* 0x080fe200078e40ff */
[----:B------:R1:W4:Y:S01]  /*1320*/  @P6 LDG.E.EL R70, desc[UR6][R86.64] ;  /* 0x0000000656466981 */ /* 0x000322000c2e1900 */
[-C--:B------:R-:W-:Y:S01]  /*1330*/  LEA R105, R126, R97.reuse, 0x8 ;  /* 0x000000617e697211 */ /* 0x080fe200078e40ff */
[--C-:B0-----:R-:W-:Y:S01]  /*1340*/  IMAD.WIDE R80, R101, 0x4, R78.reuse ;  /* 0x0000000465507825 */ /* 0x101fe200078e024e */
[-C--:B------:R-:W-:Y:S01]  /*1350*/  LEA R101, R122, R97.reuse, 0x8 ;  /* 0x000000617a657211 */ /* 0x080fe200078e40ff */
[----:B------:R0:W4:Y:S01]  /*1360*/  @P5 LDG.E.EL R71, desc[UR6][R84.64] ;  /* 0x0000000654475981 */ /* 0x000122000c2e1900 */
[----:B------:R-:W-:Y:S01]  /*1370*/  LEA R97, R128, R97, 0x8 ;  /* 0x0000006180617211 */ /* 0x000fe200078e40ff */
[----:B-1----:R-:W-:-:S02]  /*1380*/  IMAD.WIDE R88, R93, 0x4, R78 ;  /* 0x000000045d587825 */ /* 0x002fc400078e024e */
[----:B------:R1:W4:Y:S02]  /*1390*/  @P6 LDG.E.EL R77, desc[UR6][R82.64] ;  /* 0x00000006524d6981 */ /* 0x000324000c2e1900 */
[--C-:B------:R-:W-:Y:S01]  /*13a0*/  IMAD.WIDE R86, R95, 0x4, R78.reuse ;  /* 0x000000045f567825 */ /* 0x100fe200078e024e */
[-C--:B------:R-:W-:Y:S01]  /*13b0*/  LEA R109, R122, R107.reuse, 0x8 ;  /* 0x0000006b7a6d7211 */ /* 0x080fe200078e40ff */
[----:B------:R1:W4:Y:S02]  /*13c0*/  @P5 LDG.E.EL R90, desc[UR6][R80.64] ;  /* 0x00000006505a5981 */ /* 0x000324000c2e1900 */
[--C-:B0-----:R-:W-:Y:S01]  /*13d0*/  IMAD.WIDE R84, R91, 0x4, R78.reuse ;  /* 0x000000045b547825 */ /* 0x101fe200078e024e */
[----:B------:R-:W-:Y:S01]  /*13e0*/  CS2R R94, SRZ ;  /* 0x00000000005e7805 */ /* 0x000fe2000001ff00 */
[----:B------:R0:W4:Y:S01]  /*13f0*/  @P2 LDG.E.EL R74, desc[UR6][R88.64] ;  /* 0x00000006584a2981 */ /* 0x000122000c2e1900 */
[----:B------:R-:W-:Y:S02]  /*1400*/  MOV R91, RZ ;  /* 0x000000ff005b7202 */ /* 0x000fe40000000f00 */
[----:B------:R-:W-:Y:S01]  /*1410*/  CS2R R92, SRZ ;  /* 0x00000000005c7805 */ /* 0x000fe2000001ff00 */
[--C-:B-1----:R-:W-:Y:S01]  /*1420*/  IMAD.WIDE R82, R105, 0x4, R78.reuse ;  /* 0x0000000469527825 */ /* 0x102fe200078e024e */
[----:B------:R1:W4:Y:S01]  /*1430*/  @P1 LDG.E.EL R75, desc[UR6][R86.64] ;  /* 0x00000006564b1981 */ /* 0x000322000c2e1900 */
[----:B------:R-:W-:Y:S01]  /*1440*/  HFMA2.MMA R100, -RZ, RZ, 0, 0 ;  /* 0x00000000ff647435 */ /* 0x000fe200000001ff */
[-C--:B------:R-:W-:Y:S01]  /*1450*/  LEA R105, R134, R107.reuse, 0x8 ;  /* 0x0000006b86697211 */ /* 0x080fe200078e40ff */
[--C-:B------:R-:W-:Y:S01]  /*1460*/  IMAD.WIDE R80, R97, 0x4, R78.reuse ;  /* 0x0000000461507825 */ /* 0x100fe200078e024e */
[----:B------:R1:W5:Y:S03]  /*1470*/  @P0 LDG.E.EL R76, desc[UR6][R84.64] ;  /* 0x00000006544c0981 */ /* 0x000366000c2e1900 */
[--C-:B0-----:R-:W-:Y:S01]  /*1480*/  IMAD.WIDE R88, R99, 0x4, R78.reuse ;  /* 0x0000000463587825 */ /* 0x101fe200078e024e */
[----:B------:R0:W5:Y:S03]  /*1490*/  @P1 LDG.E.EL R94, desc[UR6][R82.64] ;  /* 0x00000006525e1981 */ /* 0x000166000c2e1900 */
[--C-:B-1----:R-:W-:Y:S01]  /*14a0*/  IMAD.WIDE R86, R101, 0x4, R78.reuse ;  /* 0x0000000465567825 */ /* 0x102fe200078e024e */
[-C--:B------:R-:W-:Y:S01]  /*14b0*/  LEA R101, R132, R107.reuse, 0x8 ;  /* 0x0000006b84657211 */ /* 0x080fe200078e40ff */
[----:B------:R1:W5:Y:S02]  /*14c0*/  @P4 LDG.E.EL R91, desc[UR6][R88.64] ;  /* 0x00000006585b4981 */ /* 0x000364000c2e1900 */
[----:B------:R-:W-:Y:S01]  /*14d0*/  IMAD.WIDE R84, R103, 0x4, R78 ;  /* 0x0000000467547825 */ /* 0x000fe200078e024e */
[-C--:B------:R-:W-:Y:S01]  /*14e0*/  LEA R103, R136, R107.reuse, 0x8 ;  /* 0x0000006b88677211 */ /* 0x080fe200078e40ff */
[----:B------:R1:W5:Y:S02]  /*14f0*/  @P3 LDG.E.EL R92, desc[UR6][R86.64] ;  /* 0x00000006565c3981 */ /* 0x000364000c2e1900 */
[----:B------:R-:W-:Y:S01]  /*1500*/  IMAD R113, R124, 0x100, R107 ;  /* 0x000001007c717824 */ /* 0x000fe200078e026b */
[----:B------:R-:W-:Y:S01]  /*1510*/  CS2R R96, SRZ ;  /* 0x0000000000607805 */ /* 0x000fe2000001ff00 */
[----:B------:R1:W5:Y:S01]  /*1520*/  @P2 LDG.E.EL R93, desc[UR6][R84.64] ;  /* 0x00000006545d2981 */ /* 0x000362000c2e1900 */
[----:B------:R-:W-:Y:S01]  /*1530*/  CS2R R98, SRZ ;  /* 0x0000000000627805 */ /* 0x000fe2000001ff00 */
[--C-:B0-----:R-:W-:Y:S01]  /*1540*/  IMAD.WIDE R82, R109, 0x4, R78.reuse ;  /* 0x000000046d527825 */ /* 0x101fe200078e024e */
[-C--:B------:R-:W-:Y:S01]  /*1550*/  LEA R109, R126, R107.reuse, 0x8 ;  /* 0x0000006b7e6d7211 */ /* 0x080fe200078e40ff */
[----:B------:R0:W5:Y:S01]  /*1560*/  @P0 LDG.E.EL R95, desc[UR6][R80.64] ;  /* 0x00000006505f0981 */ /* 0x000162000c2e1900 */
[----:B------:R-:W-:Y:S01]  /*1570*/  LEA R107, R128, R107, 0x8 ;  /* 0x0000006b806b7211 */ /* 0x000fe200078e40ff */
[--C-:B-1----:R-:W-:Y:S01]  /*1580*/  IMAD.WIDE R88, R101, 0x4, R78.reuse ;  /* 0x0000000465587825 */ /* 0x102fe200078e024e */
[-C--:B------:R-:W-:Y:S01]  /*1590*/  LEA R115, R136, R111.reuse, 0x8 ;  /* 0x0000006f88737211 */ /* 0x080fe200078e40ff */
[----:B------:R-:W5:Y:S01]  /*15a0*/  @P3 LDG.E.EL R99, desc[UR6][R82.64] ;  /* 0x0000000652633981 */ /* 0x000f62000c2e1900 */
[----:B------:R-:W-:Y:S01]  /*15b0*/  LEA R117, R134, R111, 0x8 ;  /* 0x0000006f86757211 */ /* 0x000fe200078e40ff */
[----:B------:R-:W-:-:S04]  /*15c0*/  IMAD.WIDE R86, R103, 0x4, R78 ;  /* 0x0000000467567825 */ /* 0x000fc800078e024e */
[--C-:B------:R-:W-:Y:S01]  /*15d0*/  IMAD.WIDE R84, R105, 0x4, R78.reuse ;  /* 0x0000000469547825 */ /* 0x100fe200078e024e */
[----:B------:R1:W5:Y:S03]  /*15e0*/  @P6 LDG.E.EL R96, desc[UR6][R88.64] ;  /* 0x0000000658606981 */ /* 0x000366000c2e1900 */
[--C-:B0-----:R-:W-:Y:S01]  /*15f0*/  IMAD.WIDE R80, R113, 0x4, R78.reuse ;  /* 0x0000000471507825 */ /* 0x101fe200078e024e */
[C---:B------:R-:W-:Y:S01]  /*1600*/  LEA R113, R132.reuse, R111, 0x8 ;  /* 0x0000006f84717211 */ /* 0x040fe200078e40ff */
[----:B------:R0:W5:Y:S01]  /*1610*/  @P5 LDG.E.EL R97, desc[UR6][R86.64] ;  /* 0x0000000656615981 */ /* 0x000162000c2e1900 */
[----:B------:R-:W-:Y:S02]  /*1620*/  MOV R101, RZ ;  /* 0x000000ff00657202 */ /* 0x000fe40000000f00 */
[----:B------:R-:W-:Y:S02]  /*1630*/  CS2R R102, SRZ ;  /* 0x0000000000667805 */ /* 0x000fe4000001ff00 */
[----:B------:R-:W-:Y:S01]  /*1640*/  CS2R R104, SRZ ;  /* 0x0000000000687805 */ /* 0x000fe2000001ff00 */
[----:B------:R0:W5:Y:S01]  /*1650*/  @P4 LDG.E.EL R98, desc[UR6][R84.64] ;  /* 0x0000000654624981 */ /* 0x000162000c2e1900 */
[----:B-1----:R-:W-:Y:S01]  /*1660*/  IMAD.WIDE R88, R109, 0x4, R78 ;  /* 0x000000046d587825 */ /* 0x002fe200078e024e */
[----:B------:R-:W-:-:S02]  /*1670*/  LEA R119, R132, R133, 0x8 ;  /* 0x0000008584777211 */ /* 0x000fc400078e40ff */
[----:B------:R1:W5:Y:S01]  /*1680*/  @P2 LDG.E.EL R100, desc[UR6][R80.64] ;  /* 0x0000000650642981 */ /* 0x000362000c2e1900 */
[--C-:B------:R-:W-:Y:S01]  /*1690*/  IMAD.WIDE R82, R115, 0x4, R78.reuse ;  /* 0x0000000473527825 */ /* 0x100fe200078e024e */
[----:B------:R-:W-:Y:S02]  /*16a0*/  LEA R115, R124, R111, 0x8 ;  /* 0x0000006f7c737211 */ /* 0x000fe400078e40ff */
[----:B------:R1:W5:Y:S01]  /*16b0*/  @P1 LDG.E.EL R101, desc[UR6][R88.64] ;  /* 0x0000000658651981 */ /* 0x000362000c2e1900 */
[----:B0-----:R-:W-:-:S04]  /*16c0*/  IMAD.WIDE R86, R107, 0x4, R78 ;  /* 0x000000046b567825 */ /* 0x001fc800078e024e */
[--C-:B------:R-:W-:Y:S01]  /*16d0*/  IMAD.WIDE R84, R113, 0x4, R78.reuse ;  /* 0x0000000471547825 */ /* 0x100fe200078e024e */
[-C--:B------:R-:W-:Y:S01]  /*16e0*/  LEA R113, R122, R111.reuse, 0x8 ;  /* 0x0000006f7a717211 */ /* 0x080fe200078e40ff */
[----:B------:R0:W5:Y:S02]  /*16f0*/  @P0 LDG.E.EL R102, desc[UR6][R86.64] ;  /* 0x0000000656660981 */ /* 0x000164000c2e1900 */
[--C-:B-1----:R-:W-:Y:S01]  /*1700*/  IMAD.WIDE R80, R117, 0x4, R78.reuse ;  /* 0x0000000475507825 */ /* 0x102fe200078e024e */
[-C--:B------:R-:W-:Y:S01]  /*1710*/  LEA R117, R126, R111.reuse, 0x8 ;  /* 0x0000006f7e757211 */ /* 0x080fe200078e40ff */
[----:B------:R1:W5:Y:S01]  /*1720*/  @P6 LDG.E.EL R103, desc[UR6][R84.64] ;  /* 0x0000000654676981 */ /* 0x000362000c2e1900 */
[----:B------:R-:W-:Y:S02]  /*1730*/  CS2R R106, SRZ ;  /* 0x00000000006a7805 */ /* 0x000fe4000001ff00 */
[----:B------:R-:W-:Y:S01]  /*1740*/  LEA R111, R128, R111, 0x8 ;  /* 0x0000006f806f7211 */ /* 0x000fe200078e40ff */
[----:B------:R-:W-:Y:S01]  /*1750*/  IMAD.WIDE R88, R113, 0x4, R78 ;  /* 0x0000000471587825 */ /* 0x000fe200078e024e */
[----:B------:R1:W5:Y:S01]  /*1760*/  @P4 LDG.E.EL R105, desc[UR6][R80.64] ;  /* 0x0000000650694981 */ /* 0x000362000c2e1900 */
[----:B------:R-:W-:-:S02]  /*1770*/  HFMA2.MMA R110, -RZ, RZ, 0, 0 ;  /* 0x00000000ff6e7435 */ /* 0x000fc400000001ff */
[--C-:B0-----:R-:W-:Y:S01]  /*1780*/  IMAD.WIDE R86, R115, 0x4, R78.reuse ;  /* 0x0000000473567825 */ /* 0x101fe200078e024e */
[----:B------:R0:W5:Y:S03]  /*1790*/  @P5 LDG.E.EL R104, desc[UR6][R82.64] ;  /* 0x0000000652685981 */ /* 0x000166000c2e1900 */
[--C-:B-1----:R-:W-:Y:S01]  /*17a0*/  IMAD.WIDE R84, R117, 0x4, R78.reuse ;  /* 0x0000000475547825 */ /* 0x102fe200078e024e */
[-C--:B------:R-:W-:Y:S02]  /*17b0*/  LEA R117, R136, R133.reuse, 0x8 ;  /* 0x0000008588757211 */ /* 0x080fe400078e40ff */
[----:B------:R-:W-:Y:S01]  /*17c0*/  CS2R R108, SRZ ;  /* 0x00000000006c7805 */ /* 0x000fe2000001ff00 */
[----:B------:R1:W5:Y:S01]  /*17d0*/  @P3 LDG.E.EL R106, desc[UR6][R88.64] ;  /* 0x00000006586a3981 */ /* 0x000362000c2e1900 */
[----:B------:R-:W-:Y:S01]  /*17e0*/  IMAD.WIDE R80, R119, 0x4, R78 ;  /* 0x0000000477507825 */ /* 0x000fe200078e024e */
[----:B------:R-:W-:-:S02]  /*17f0*/  LEA R119, R134, R133, 0x8 ;  /* 0x0000008586777211 */ /* 0x000fc400078e40ff */
[----:B------:R-:W-:Y:S01]  /*1800*/  CS2R R112, SRZ ;  /* 0x0000000000707805 */ /* 0x000fe2000001ff00 */
[----:B------:R1:W5:Y:S01]  /*1810*/  @P2 LDG.E.EL R107, desc[UR6][R86.64] ;  /* 0x00000006566b2981 */ /* 0x000362000c2e1900 */
[--C-:B0-----:R-:W-:Y:S01]  /*1820*/  IMAD.WIDE R82, R111, 0x4, R78.reuse ;  /* 0x000000046f527825 */ /* 0x101fe200078e024e */
[-C--:B------:R-:W-:Y:S02]  /*1830*/  LEA R125, R122, R133.reuse, 0x8 ;  /* 0x000000857a7d7211 */ /* 0x080fe400078e40ff */
[-C--:B------:R-:W-:Y:S01]  /*1840*/  LEA R127, R124, R133.reuse, 0x8 ;  /* 0x000000857c7f7211 */ /* 0x080fe200078e40ff */
[----:B------:R-:W-:Y:S01]  /*1850*/  IMAD.MOV.U32 R111, RZ, RZ, RZ ;  /* 0x000000ffff6f7224 */ /* 0x000fe200078e00ff */
[----:B------:R-:W-:Y:S01]  /*1860*/  LEA R129, R126, R133, 0x8 ;  /* 0x000000857e817211 */ /* 0x000fe200078e40ff */
[--C-:B-1----:R-:W-:Y:S01]  /*1870*/  IMAD.WIDE R88, R117, 0x4, R78.reuse ;  /* 0x0000000475587825 */ /* 0x102fe200078e024e */
[----:B------:R0:W5:Y:S03]  /*1880*/  @P1 LDG.E.EL R108, desc[UR6][R84.64] ;  /* 0x00000006546c1981 */ /* 0x000166000c2e1900 */
[----:B------:R-:W-:Y:S01]  /*1890*/  IMAD.WIDE R86, R119, 0x4, R78 ;  /* 0x0000000477567825 */ /* 0x000fe200078e024e */
[----:B------:R1:W5:Y:S01]  /*18a0*/  @P0 LDG.E.EL R109, desc[UR6][R82.64] ;  /* 0x00000006526d0981 */ /* 0x000362000c2e1900 */
[----:B------:R-:W-:-:S03]  /*18b0*/  CS2R R114, SRZ ;  /* 0x0000000000727805 */ /* 0x000fc6000001ff00 */
[----:B------:R1:W5:Y:S01]  /*18c0*/  @P6 LDG.E.EL R110, desc[UR6][R80.64] ;  /* 0x00000006506e6981 */ /* 0x000362000c2e1900 */
[----:B0-----:R-:W-:-:S03]  /*18d0*/  IMAD.WIDE R84, R125, 0x4, R78 ;  /* 0x000000047d547825 */ /* 0x001fc600078e024e */
[----:B------:R0:W5:Y:S01]  /*18e0*/  @P5 LDG.E.EL R111, desc[UR6][R88.64] ;  /* 0x00000006586f5981 */ /* 0x000162000c2e1900 */
[----:B-1----:R-:W-:-:S03]  /*18f0*/  IMAD.WIDE R82, R127, 0x4, R78 ;  /* 0x000000047f527825 */ /* 0x002fc600078e024e */
[----:B------:R1:W5:Y:S01]  /*1900*/  @P4 LDG.E.EL R112, desc[UR6][R86.64] ;  /* 0x0000000656704981 */ /* 0x000362000c2e1900 */
[----:B------:R-:W-:Y:S01]  /*1910*/  LEA R127, R136, R141, 0x8 ;  /* 0x0000008d887f7211 */ /* 0x000fe200078e40ff */
[----:B------:R-:W-:Y:S01]  /*1920*/  IMAD.WIDE R80, R129, 0x4, R78 ;  /* 0x0000000481507825 */ /* 0x000fe200078e024e */
[----:B------:R-:W-:Y:S01]  /*1930*/  LEA R129, R132, R123, 0x8 ;  /* 0x0000007b84817211 */ /* 0x000fe200078e40ff */
[----:B------:R1:W5:Y:S01]  /*1940*/  @P3 LDG.E.EL R113, desc[UR6][R84.64] ;  /* 0x0000000654713981 */ /* 0x000362000c2e1900 */
[-C--:B0-----:R-:W-:Y:S02]  /*1950*/  LEA R89, R136, R143.reuse, 0x8 ;  /* 0x0000008f88597211 */ /* 0x081fe400078e40ff */
[C---:B------:R-:W-:Y:S01]  /*1960*/  LEA R125, R132.reuse, R143, 0x8 ;  /* 0x0000008f847d7211 */ /* 0x040fe200078e40ff */
[----:B------:R0:W5:Y:S01]  /*1970*/  @P2 LDG.E.EL R114, desc[UR6][R82.64] ;  /* 0x0000000652722981 */ /* 0x000162000c2e1900 */
[----:B-1----:R-:W-:Y:S02]  /*1980*/  LEA R87, R132, R141, 0x8 ;  /* 0x0000008d84577211 */ /* 0x002fe400078e40ff */
[----:B------:R-:W-:-:S02]  /*1990*/  CS2R R118, SRZ ;  /* 0x0000000000767805 */ /* 0x000fc4000001ff00 */
[----:B------:R-:W-:Y:S01]  /*19a0*/  MOV R120, RZ ;  /* 0x000000ff00787202 */ /* 0x000fe20000000f00 */
[----:B------:R1:W5:Y:S01]  /*19b0*/  @P1 LDG.E.EL R115, desc[UR6][R80.64] ;  /* 0x0000000650731981 */ /* 0x000362000c2e1900 */
[----:B------:R-:W-:Y:S01]  /*19c0*/  CS2R R116, SRZ ;  /* 0x0000000000747805 */ /* 0x000fe2000001ff00 */
[----:B------:R-:W-:Y:S01]  /*19d0*/  IMAD.WIDE R84, R87, 0x4, R78 ;  /* 0x0000000457547825 */ /* 0x000fe200078e024e */
[----:B------:R-:W-:-:S03]  /*19e0*/  LEA R137, R134, R141, 0x8 ;  /* 0x0000008d86897211 */ /* 0x000fc600078e40ff */
[--C-:B0-----:R-:W-:Y:S01]  /*19f0*/  IMAD.WIDE R82, R89, 0x4, R78.reuse ;  /* 0x0000000459527825 */ /* 0x101fe200078e024e */
[----:B------:R-:W-:Y:S01]  /*1a00*/  LEA R145, R134, R123, 0x8 ;  /* 0x0000007b86917211 */ /* 0x000fe200078e40ff */
[----:B------:R-:W5:Y:S02]  /*1a10*/  @P6 LDG.E.EL R118, desc[UR6][R84.64] ;  /* 0x0000000654766981 */ /* 0x000f64000c2e1900 */
[--C-:B------:R-:W-:Y:S01]  /*1a20*/  IMAD.WIDE R86, R127, 0x4, R78.reuse ;  /* 0x000000047f567825 */ /* 0x100fe200078e024e */
[----:B------:R-:W-:Y:S01]  /*1a30*/  LEA R133, R128, R133, 0x8 ;  /* 0x0000008580857211 */ /* 0x000fe200078e40ff */
[----:B------:R-:W5:Y:S02]  /*1a40*/  @P5 LDG.E.EL R117, desc[UR6][R82.64] ;  /* 0x0000000652755981 */ /* 0x000f64000c2e1900 */
[--C-:B------:R-:W-:Y:S01]  /*1a50*/  IMAD.WIDE R88, R129, 0x4, R78.reuse ;  /* 0x0000000481587825 */ /* 0x100fe200078e024e */
[----:B------:R-:W-:Y:S01]  /*1a60*/  LEA R139, R136, R123, 0x8 ;  /* 0x0000007b888b7211 */ /* 0x000fe200078e40ff */
[----:B------:R0:W5:Y:S02]  /*1a70*/  @P5 LDG.E.EL R119, desc[UR6][R86.64] ;  /* 0x0000000656775981 */ /* 0x000164000c2e1900 */
[----:B-1----:R-:W-:Y:S01]  /*1a80*/  IMAD.WIDE R80, R125, 0x4, R78 ;  /* 0x000000047d507825 */ /* 0x002fe200078e024e */
[----:B------:R-:W-:Y:S01]  /*1a90*/  HFMA2.MMA R125, -RZ, RZ, 0, 0 ;  /* 0x00000000ff7d7435 */ /* 0x000fe200000001ff */
[----:B------:R-:W-:Y:S01]  /*1aa0*/  LEA R135, R134, R143, 0x8 ;  /* 0x0000008f86877211 */ /* 0x000fe200078e40ff */
[----:B------:R1:W5:Y:S01]  /*1ab0*/  @P6 LDG.E.EL R120, desc[UR6][R88.64] ;  /* 0x0000000658786981 */ /* 0x000362000c2e1900 */
[----:B------:R-:W-:Y:S01]  /*1ac0*/  IMAD.MOV.U32 R127, RZ, RZ, RZ ;  /* 0x000000ffff7f7224 */ /* 0x000fe200078e00ff */
[----:B------:R-:W-:-:S02]  /*1ad0*/  CS2R R130, SRZ ;  /* 0x0000000000827805 */ /* 0x000fc4000001ff00 */
[----:B------:R-:W-:Y:S01]  /*1ae0*/  MOV R129, RZ ;  /* 0x000000ff00817202 */ /* 0x000fe20000000f00 */
[----:B------:R1:W5:Y:S01]  /*1af0*/  @P6 LDG.E.EL R116, desc[UR6][R80.64] ;  /* 0x0000000650746981 */ /* 0x000362000c2e1900 */
[--C-:B0-----:R-:W-:Y:S01]  /*1b00*/  IMAD.WIDE R86, R137, 0x4, R78.reuse ;  /* 0x0000000489567825 */ /* 0x101fe200078e024e */
[----:B------:R-:W-:Y:S01]  /*1b10*/  HFMA2.MMA R137, -RZ, RZ, 0, 0 ;  /* 0x00000000ff897435 */ /* 0x000fe200000001ff */
[-C--:B------:R-:W-:Y:S02]  /*1b20*/  LEA R147, R124, R143.reuse, 0x8 ;  /* 0x0000008f7c937211 */ /* 0x080fe400078e40ff */
[--C-:B------:R-:W-:Y:S01]  /*1b30*/  IMAD.WIDE R82, R133, 0x4, R78.reuse ;  /* 0x0000000485527825 */ /* 0x100fe200078e024e */
[----:B------:R-:W-:Y:S01]  /*1b40*/  LEA R149, R126, R143, 0x8 ;  /* 0x0000008f7e957211 */ /* 0x000fe200078e40ff */
[----:B------:R-:W5:Y:S01]  /*1b50*/  @P4 LDG.E.EL R129, desc[UR6][R86.64] ;  /* 0x0000000656814981 */ /* 0x000f62000c2e1900 */
[C---:B------:R-:W-:Y:S01]  /*1b60*/  LEA R151, R122.reuse, R141, 0x8 ;  /* 0x0000008d7a977211 */ /* 0x040fe200078e40ff */
[--C-:B-1----:R-:W-:Y:S01]  /*1b70*/  IMAD.WIDE R88, R145, 0x4, R78.reuse ;  /* 0x0000000491587825 */ /* 0x102fe200078e024e */
[-C--:B------:R-:W-:Y:S01]  /*1b80*/  LEA R145, R122, R143.reuse, 0x8 ;  /* 0x0000008f7a917211 */ /* 0x080fe200078e40ff */
[----:B------:R0:W5:Y:S01]  /*1b90*/  @P0 LDG.E.EL R125, desc[UR6][R82.64] ;  /* 0x00000006527d0981 */ /* 0x000162000c2e1900 */
[----:B------:R-:W-:Y:S01]  /*1ba0*/  LEA R143, R128, R143, 0x8 ;  /* 0x0000008f808f7211 */ /* 0x000fe200078e40ff */
[----:B------:R-:W-:-:S04]  /*1bb0*/  IMAD.WIDE R84, R139, 0x4, R78 ;  /* 0x000000048b547825 */ /* 0x000fc800078e024e */
[--C-:B------:R-:W-:Y:S01]  /*1bc0*/  IMAD.WIDE R80, R135, 0x4, R78.reuse ;  /* 0x0000000487507825 */ /* 0x100fe200078e024e */
[----:B------:R-:W-:Y:S01]  /*1bd0*/  HFMA2.MMA R135, -RZ, RZ, 0, 0 ;  /* 0x00000000ff877435 */ /* 0x000fe200000001ff */
[----:B------:R1:W5:Y:S01]  /*1be0*/  @P4 LDG.E.EL R127, desc[UR6][R88.64] ;  /* 0x00000006587f4981 */ /* 0x000362000c2e1900 */
[----:B------:R-:W-:Y:S02]  /*1bf0*/  MOV R133, RZ ;  /* 0x000000ff00857202 */ /* 0x000fe40000000f00 */
[----:B------:R-:W-:Y:S01]  /*1c00*/  CS2R R138, SRZ ;  /* 0x00000000008a7805 */ /* 0x000fe2000001ff00 */
[--C-:B0-----:R-:W-:Y:S01]  /*1c10*/  IMAD.WIDE R82, R147, 0x4, R78.reuse ;  /* 0x0000000493527825 */ /* 0x101fe200078e024e */
[----:B------:R0:W5:Y:S01]  /*1c20*/  @P5 LDG.E.EL R130, desc[UR6][R84.64] ;  /* 0x0000000654825981 */ /* 0x000162000c2e1900 */
[C---:B------:R-:W-:Y:S02]  /*1c30*/  LEA R153, R124.reuse, R123, 0x8 ;  /* 0x0000007b7c997211 */ /* 0x040fe400078e40ff */
[----:B------:R-:W-:Y:S01]  /*1c40*/  IMAD.WIDE R86, R143, 0x4, R78 ;  /* 0x000000048f567825 */ /* 0x000fe200078e024e */
[----:B------:R0:W5:Y:S01]  /*1c50*/  @P4 LDG.E.EL R131, desc[UR6][R80.64] ;  /* 0x0000000650834981 */ /* 0x000162000c2e1900 */
[----:B------:R-:W-:-:S02]  /*1c60*/  LEA R147, R124, R141, 0x8 ;  /* 0x0000008d7c937211 */ /* 0x000fc400078e40ff */
[--C-:B-1----:R-:W-:Y:S01]  /*1c70*/  IMAD.WIDE R88, R151, 0x4, R78.reuse ;  /* 0x0000000497587825 */ /* 0x102fe200078e024e */
[----:B------:R-:W-:Y:S01]  /*1c80*/  LEA R151, R122, R123, 0x8 ;  /* 0x0000007b7a977211 */ /* 0x000fe200078e40ff */
[----:B------:R-:W5:Y:S02]  /*1c90*/  @P2 LDG.E.EL R138, desc[UR6][R82.64] ;  /* 0x00000006528a2981 */ /* 0x000f64000c2e1900 */
[--C-:B0-----:R-:W-:Y:S01]  /*1ca0*/  IMAD.WIDE R84, R149, 0x4, R78.reuse ;  /* 0x0000000495547825 */ /* 0x101fe200078e024e */
[-C--:B------:R-:W-:Y:S01]  /*1cb0*/  LEA R149, R126, R141.reuse, 0x8 ;  /* 0x0000008d7e957211 */ /* 0x080fe200078e40ff */
[----:B------:R0:W5:Y:S01]  /*1cc0*/  @P3 LDG.E.EL R137, desc[UR6][R88.64] ;  /* 0x0000000658893981 */ /* 0x000162000c2e1900 */
[----:B------:R-:W-:Y:S01]  /*1cd0*/  LEA R141, R128, R141, 0x8 ;  /* 0x0000008d808d7211 */ /* 0x000fe200078e40ff */
[----:B------:R-:W-:Y:S01]  /*1ce0*/  IMAD.WIDE R80, R145, 0x4, R78 ;  /* 0x0000000491507825 */ /* 0x000fe200078e024e */
[----:B------:R-:W-:Y:S01]  /*1cf0*/  CS2R R142, SRZ ;  /* 0x00000000008e7805 */ /* 0x000fe2000001ff00 */
[----:B------:R1:W5:Y:S01]  /*1d00*/  @P0 LDG.E.EL R133, desc[UR6][R86.64] ;  /* 0x0000000656850981 */ /* 0x000362000c2e1900 */
[----:B------:R-:W-:Y:S01]  /*1d10*/  CS2R R144, SRZ ;  /* 0x0000000000907805 */ /* 0x000fe2000001ff00 */
[----:B------:R-:W-:-:S02]  /*1d20*/  IMAD.MOV.U32 R140, RZ, RZ, RZ ;  /* 0x000000ffff8c7224 */ /* 0x000fc400078e00ff */
[----:B------:R1:W5:Y:S01]  /*1d30*/  @P3 LDG.E.EL R139, desc[UR6][R80.64] ;  /* 0x00000006508b3981 */ /* 0x000362000c2e1900 */
[----:B0-----:R-:W-:-:S03]  /*1d40*/  IMAD.WIDE R88, R153, 0x4, R78 ;  /* 0x0000000499587825 */ /* 0x001fc600078e024e */
[----:B------:R0:W5:Y:S01]  /*1d50*/  @P1 LDG.E.EL R135, desc[UR6][R84.64] ;  /* 0x0000000654871981 */ /* 0x000162000c2e1900 */
[--C-:B-1----:R-:W-:Y:S01]  /*1d60*/  IMAD.WIDE R86, R151, 0x4, R78.reuse ;  /* 0x0000000497567825 */ /* 0x102fe200078e024e */
[-C--:B------:R-:W-:Y:S01]  /*1d70*/  LEA R151, R132, R121.reuse, 0x8 ;  /* 0x0000007984977211 */ /* 0x080fe200078e40ff */
[----:B------:R-:W-:Y:S01]  /*1d80*/  HFMA2.MMA R132, -RZ, RZ, 0, 0 ;  /* 0x00000000ff847435 */ /* 0x000fe200000001ff */
[-C--:B------:R-:W-:Y:S01]  /*1d90*/  LEA R153, R136, R121.reuse, 0x8 ;  /* 0x0000007988997211 */ /* 0x080fe200078e40ff */
[--C-:B------:R-:W-:Y:S01]  /*1da0*/  IMAD.WIDE R80, R147, 0x4, R78.reuse ;  /* 0x0000000493507825 */ /* 0x100fe200078e024e */
[----:B------:R-:W-:Y:S01]  /*1db0*/  LEA R155, R134, R121, 0x8 ;  /* 0x00000079869b7211 */ /* 0x000fe200078e40ff */
[----:B------:R1:W5:Y:S02]  /*1dc0*/  @P2 LDG.E.EL R143, desc[UR6][R88.64] ;  /* 0x00000006588f2981 */ /* 0x000364000c2e1900 */
[--C-:B------:R-:W-:Y:S01]  /*1dd0*/  IMAD.WIDE R82, R149, 0x4, R78.reuse ;  /* 0x0000000495527825 */ /* 0x100fe200078e024e */
[----:B------:R-:W-:Y:S01]  /*1de0*/  LEA R149, R126, R123, 0x8 ;  /* 0x0000007b7e957211 */ /* 0x000fe200078e40ff */
[----:B------:R1:W5:Y:S02]  /*1df0*/  @P2 LDG.E.EL R145, desc[UR6][R80.64] ;  /* 0x0000000650912981 */ /* 0x000364000c2e1900 */
[----:B0-----:R-:W-:Y:S01]  /*1e00*/  IMAD.WIDE R84, R141, 0x4, R78 ;  /* 0x000000048d547825 */ /* 0x001fe200078e024e */
[----:B------:R-:W-:Y:S01]  /*1e10*/  CS2R R146, SRZ ;  /* 0x0000000000927805 */ /* 0x000fe2000001ff00 */
[----:B------:R0:W5:Y:S01]  /*1e20*/  @P1 LDG.E.EL R142, desc[UR6][R82.64] ;  /* 0x00000006528e1981 */ /* 0x000162000c2e1900 */
[----:B------:R-:W-:-:S02]  /*1e30*/  MOV R141, RZ ;  /* 0x000000ff008d7202 */ /* 0x000fc40000000f00 */
[----:B-1----:R-:W-:Y:S01]  /*1e40*/  LEA R89, R128, R123, 0x8 ;  /* 0x0000007b80597211 */ /* 0x002fe200078e40ff */
[----:B------:R1:W5:Y:S01]  /*1e50*/  @P0 LDG.E.EL R140, desc[UR6][R84.64] ;  /* 0x00000006548c0981 */ /* 0x000362000c2e1900 */
[----:B------:R-:W-:Y:S02]  /*1e60*/  IMAD R123, R122, 0x100, R121 ;  /* 0x000001007a7b7824 */ /* 0x000fe400078e0279 */
[--C-:B------:R-:W-:Y:S01]  /*1e70*/  IMAD.WIDE R80, R149, 0x4, R78.reuse ;  /* 0x0000000495507825 */ /* 0x100fe200078e024e */
[----:B------:R1:W5:Y:S01]  /*1e80*/  @P3 LDG.E.EL R144, desc[UR6][R86.64] ;  /* 0x0000000656903981 */ /* 0x000362000c2e1900 */
[-C--:B------:R-:W-:Y:S02]  /*1e90*/  LEA R149, R124, R121.reuse, 0x8 ;  /* 0x000000797c957211 */ /* 0x080fe400078e40ff */
[--C-:B0-----:R-:W-:Y:S01]  /*1ea0*/  IMAD.WIDE R82, R151, 0x4, R78.reuse ;  /* 0x0000000497527825 */ /* 0x101fe200078e024e */
[-C--:B------:R-:W-:Y:S01]  /*1eb0*/  LEA R151, R126, R121.reuse, 0x8 ;  /* 0x000000797e977211 */ /* 0x080fe200078e40ff */
[----:B------:R0:W5:Y:S02]  /*1ec0*/  @P1 LDG.E.EL R147, desc[UR6][R80.64] ;  /* 0x0000000650931981 */ /* 0x000164000c2e1900 */
[--C-:B-1----:R-:W-:Y:S01]  /*1ed0*/  IMAD.WIDE R84, R153, 0x4, R78.reuse ;  /* 0x0000000499547825 */ /* 0x102fe200078e024e */
[----:B------:R-:W-:Y:S01]  /*1ee0*/  LEA R153, R128, R121, 0x8 ;  /* 0x0000007980997211 */ /* 0x000fe200078e40ff */
[----:B------:R-:W-:Y:S01]  /*1ef0*/  HFMA2.MMA R121, -RZ, RZ, 0, 0 ;  /* 0x00000000ff797435 */ /* 0x000fe200000001ff */
[----:B------:R-:W-:Y:S01]  /*1f00*/  MOV R134, RZ ;  /* 0x000000ff00867202 */ /* 0x000fe20000000f00 */
[--C-:B------:R-:W-:Y:S01]  /*1f10*/  IMAD.WIDE R86, R155, 0x4, R78.reuse ;  /* 0x000000049b567825 */ /* 0x100fe200078e024e */
[----:B------:R-:W5:Y:S03]  /*1f20*/  @P6 LDG.E.EL R141, desc[UR6][R82.64] ;  /* 0x00000006528d6981 */ /* 0x000f66000c2e1900 */
[--C-:B------:R-:W-:Y:S01]  /*1f30*/  IMAD.WIDE R88, R89, 0x4, R78.reuse ;  /* 0x0000000459587825 */ /* 0x100fe200078e024e */
[----:B------:R1:W5:Y:S03]  /*1f40*/  @P5 LDG.E.EL R146, desc[UR6][R84.64] ;  /* 0x0000000654925981 */ /* 0x000366000c2e1900 */
[--C-:B------:R-:W-:Y:S01]  /*1f50*/  IMAD.WIDE R122, R123, 0x4, R78.reuse ;  /* 0x000000047b7a7825 */ /* 0x100fe200078e024e */
[----:B------:R1:W5:Y:S03]  /*1f60*/  @P4 LDG.E.EL R132, desc[UR6][R86.64] ;  /* 0x0000000656844981 */ /* 0x000366000c2e1900 */
[----:B0-----:R-:W-:Y:S01]  /*1f70*/  IMAD.WIDE R80, R149, 0x4, R78 ;  /* 0x0000000495507825 */ /* 0x001fe200078e024e */
[----:B------:R0:W5:Y:S01]  /*1f80*/  @P0 LDG.E.EL R134, desc[UR6][R88.64] ;  /* 0x0000000658860981 */ /* 0x000162000c2e1900 */
[----:B-1----:R-:W-:-:S02]  /*1f90*/  CS2R R84, SRZ ;  /* 0x0000000000547805 */ /* 0x002fc4000001ff00 */
[--C-:B------:R-:W-:Y:S01]  /*1fa0*/  IMAD.WIDE R82, R151, 0x4, R78.reuse ;  /* 0x0000000497527825 */ /* 0x100fe200078e024e */
[----:B------:R-:W5:Y:S01]  /*1fb0*/  @P3 LDG.E.EL R121, desc[UR6][R122.64] ;  /* 0x000000067a793981 */ /* 0x000f62000c2e1900 */
[----:B------:R-:W-:Y:S02]  /*1fc0*/  MOV R86, RZ ;  /* 0x000000ff00567202 */ /* 0x000fe40000000f00 */
[----:B------:R-:W-:Y:S01]  /*1fd0*/  IMAD.WIDE R78, R153, 0x4, R78 ;  /* 0x00000004994e7825 */ /* 0x000fe200078e024e */
[----:B------:R1:W5:Y:S04]  /*1fe0*/  @P2 LDG.E.EL R84, desc[UR6][R80.64] ;  /* 0x0000000650542981 */ /* 0x000368000c2e1900 */
[----:B------:R-:W5:Y:S04]  /*1ff0*/  @P1 LDG.E.EL R86, desc[UR6][R82.64] ;  /* 0x0000000652561981 */ /* 0x000f68000c2e1900 */
[----:B------:R-:W5:Y:S01]  /*2000*/  @P0 LDG.E.EL R85, desc[UR6][R78.64] ;  /* 0x000000064e550981 */ /* 0x000f62000c2e1900 */
[----:B--2---:R-:W-:Y:S01]  /*2010*/  FADD R13, R12, R13 ;  /* 0x0000000d0c0d7221 */ /* 0x004fe20000000000 */
[----:B------:R-:W-:Y:S01]  /*2020*/  FADD R19, R0, R19 ;  /* 0x0000001300137221 */ /* 0x000fe20000000000 */
[----:B------:R-:W-:Y:S01]  /*2030*/  FADD R29, R29, R18 ;  /* 0x000000121d1d7221 */ /* 0x000fe20000000000 */
[----:B---3--:R-:W-:Y:S01]  /*2040*/  FADD R24, R31, R24 ;  /* 0x000000181f187221 */ /* 0x008fe20000000000 */
[----:B------:R-:W-:Y:S01]  /*2050*/  FADD R5, R30, R5 ;  /* 0x000000051e057221 */ /* 0x000fe20000000000 */
        /* <DEDUP_REMOVED lines=19> */
[----:B------:R-:W0:Y:S01]  /*2190*/  S2R R87, SR_TID.X ;  /* 0x0000000000577919 */ /* 0x000e220000002100 */
        /* <DEDUP_REMOVED lines=10> */
[----:B----4-:R-:W-:Y:S01]  /*2240*/  FADD R57, R50, R57 ;  /* 0x0000003932397221 */ /* 0x010fe20000000000 */
        /* <DEDUP_REMOVED lines=10> */
[----:B-----5:R-:W-:Y:S01]  /*22f0*/  FADD R67, R60, R67 ;  /* 0x000000433c437221 */ /* 0x020fe20000000000 */
        /* <DEDUP_REMOVED lines=16> */
[----:B------:R-:W2:Y:S01]  /*2400*/  S2UR UR5, SR_CgaCtaId ;  /* 0x00000000000579c3 */ /* 0x000ea20000008800 */
[----:B------:R-:W-:Y:S01]  /*2410*/  FADD R93, R74, R93 ;  /* 0x0000005d4a5d7221 */ /* 0x000fe20000000000 */
[----:B------:R-:W-:Y:S01]  /*2420*/  FADD R95, R76, R95 ;  /* 0x0000005f4c5f7221 */ /* 0x000fe20000000000 */
[----:B------:R-:W-:Y:S01]  /*2430*/  FADD R6, R6, R27 ;  /* 0x0000001b06067221 */ /* 0x000fe20000000000 */
[----:B------:R-:W-:Y:S01]  /*2440*/  UMOV UR4, 0x400 ;  /* 0x0000040000047882 */ /* 0x000fe20000000000 */
[----:B------:R-:W-:Y:S01]  /*2450*/  SHF.L.U32 R9, R9, 0x2, RZ ;  /* 0x0000000209097819 */ /* 0x000fe200000006ff */
[----:B------:R-:W-:Y:S01]  /*2460*/  FADD R99, R92, R99 ;  /* 0x000000635c637221 */ /* 0x000fe20000000000 */
[----:B------:R-:W-:Y:S01]  /*2470*/  FADD R6, R6, R25 ;  /* 0x0000001906067221 */ /* 0x000fe20000000000 */
[----:B------:R-:W3:Y:S01]  /*2480*/  LDC.64 R4, c[0x0][0x218] ;  /* 0x00008600ff047b82 */ /* 0x000ee20000000a00 */
        /* <DEDUP_REMOVED lines=18> */
[----:B0-----:R-:W-:Y:S01]  /*25b0*/  SHF.R.U32.HI R89, RZ, 0x4, R87 ;  /* 0x00000004ff597819 */ /* 0x001fe20000011657 */
[----:B------:R-:W-:Y:S01]  /*25c0*/  FADD R107, R107, R114 ;  /* 0x000000726b6b7221 */ /* 0x000fe20000000000 */
[----:B------:R-:W-:Y:S01]  /*25d0*/  FADD R108, R108, R115 ;  /* 0x000000736c6c7221 */ /* 0x000fe20000000000 */
[----:B------:R-:W-:Y:S01]  /*25e0*/  SHF.L.U32 R88, R87, 0x6, RZ ;  /* 0x0000000657587819 */ /* 0x000fe200000006ff */
[----:B------:R-:W-:Y:S01]  /*25f0*/  FADD R28, R23, R28 ;  /* 0x0000001c171c7221 */ /* 0x000fe20000000000 */
[----:B------:R-:W-:-:S02]  /*2600*/  SGXT.U32 R89, R89, 0x3 ;  /* 0x000000035959781a */ /* 0x000fc40000000000 */
[----:B------:R-:W-:Y:S01]  /*2610*/  LOP3.LUT R88, R88, 0x3c0, RZ, 0xc0, !PT ;  /* 0x000003c058587812 */ /* 0x000fe200078ec0ff */
[----:B------:R-:W-:Y:S01]  /*2620*/  FADD R28, R28, R11 ;  /* 0x0000000b1c1c7221 */ /* 0x000fe20000000000 */
[----:B------:R-:W-:-:S04]  /*2630*/  FADD R104, R104, R117 ;  /* 0x0000007568687221 */ /* 0x000fc80000000000 */
[----:B------:R-:W-:Y:S01]  /*2640*/  FADD R119, R104, R119 ;  /* 0x0000007768777221 */ /* 0x000fe20000000000 */
[----:B-1----:R-:W-:Y:S01]  /*2650*/  LOP3.LUT R81, R88, R89, RZ, 0xfc, !PT ;  /* 0x0000005958517212 */ /* 0x002fe200078efcff */
[----:B------:R-:W-:Y:S01]  /*2660*/  FADD R103, R103, R116 ;  /* 0x0000007467677221 */ /* 0x000fe20000000000 */
[----:B------:R-:W-:-:S03]  /*2670*/  FADD R102, R102, R125 ;  /* 0x0000007d66667221 */ /* 0x000fc60000000000 */
[----:B------:R-:W-:Y:S01]  /*2680*/  FADD R103, R103, R118 ;  /* 0x0000007667677221 */ /* 0x000fe20000000000 */
[----:B------:R-:W-:Y:S01]  /*2690*/  FADD R28, R28, R17 ;  /* 0x000000111c1c7221 */ /* 0x000fe20000000000 */
[----:B--2---:R-:W-:Y:S02]  /*26a0*/  UPRMT UR4, UR5, 0x654, UR4 ;  /* 0x0000065405047896 */ /* 0x004fe40008000004 */
[----:B------:R-:W-:Y:S01]  /*26b0*/  FADD R120, R103, R120 ;  /* 0x0000007867787221 */ /* 0x000fe20000000000 */
[----:B------:R-:W-:Y:S01]  /*26c0*/  FADD R112, R112, R131 ;  /* 0x0000008370707221 */ /* 0x000fe20000000000 */
[----:B------:R-:W-:-:S03]  /*26d0*/  FADD R138, R107, R138 ;  /* 0x0000008a6b8a7221 */ /* 0x000fc60000000000 */
[----:B------:R-:W-:Y:S01]  /*26e0*/  FADD R112, R112, R129 ;  /* 0x0000008170707221 */ /* 0x000fe20000000000 */
[----:B------:R-:W-:Y:S01]  /*26f0*/  FADD R133, R102, R133 ;  /* 0x0000008566857221 */ /* 0x000fe20000000000 */
[----:B------:R-:W-:Y:S01]  /*2700*/  FADD R106, R106, R139 ;  /* 0x0000008b6a6a7221 */ /* 0x000fe20000000000 */
[----:B------:R-:W-:-:S03]  /*2710*/  FADD R135, R108, R135 ;  /* 0x000000876c877221 */ /* 0x000fc60000000000 */
[----:B------:R-:W-:Y:S01]  /*2720*/  FADD R137, R106, R137 ;  /* 0x000000896a897221 */ /* 0x000fe20000000000 */
[----:B------:R-:W-:Y:S01]  /*2730*/  FADD R119, R119, R130 ;  /* 0x0000008277777221 */ /* 0x000fe20000000000 */
[----:B------:R-:W-:Y:S01]  /*2740*/  FADD R127, R112, R127 ;  /* 0x0000007f707f7221 */ /* 0x000fe20000000000 */
[----:B------:R-:W-:Y:S01]  /*2750*/  LEA.HI R0, R88, R81, RZ, 0x1c ;  /* 0x0000005158007211 */ /* 0x000fe200078fe0ff */
[----:B------:R-:W-:Y:S01]  /*2760*/  FADD R138, R138, R145 ;  /* 0x000000918a8a7221 */ /* 0x000fe20000000000 */
[----:B------:R-:W-:Y:S01]  /*2770*/  FADD R142, R135, R142 ;  /* 0x0000008e878e7221 */ /* 0x000fe20000000000 */
[----:B------:R-:W-:Y:S02]  /*2780*/  FADD R133, R133, R140 ;  /* 0x0000008c85857221 */ /* 0x000fe40000000000 */
[----:B------:R-:W-:Y:S01]  /*2790*/  FADD R143, R138, R143 ;  /* 0x0000008f8a8f7221 */ /* 0x000fe20000000000 */
[----:B------:R-:W-:Y:S01]  /*27a0*/  FADD R144, R137, R144 ;  /* 0x0000009089907221 */ /* 0x000fe20000000000 */
[----:B------:R-:W-:Y:S01]  /*27b0*/  FADD R15, R28, R15 ;  /* 0x0000000f1c0f7221 */ /* 0x000fe20000000000 */
[----:B------:R-:W-:Y:S01]  /*27c0*/  FADD R147, R142, R147 ;  /* 0x000000938e937221 */ /* 0x000fe20000000000 */
[----:B------:R-:W-:-:S02]  /*27d0*/  LEA R2, R0, UR4, 0x2 ;  /* 0x0000000400027c11 */ /* 0x000fc4000f8e10ff */
[----:B------:R-:W-:Y:S01]  /*27e0*/  FMUL R15, R15, 0.0625 ;  /* 0x3d8000000f0f7820 */ /* 0x000fe20000400000 */
        /* <DEDUP_REMOVED lines=8> */
[----:B------:R-:W-:Y:S01]  /*2870*/  FMUL R120, R120, 0.0625 ;  /* 0x3d80000078787820 */ /* 0x000fe20000400000 */
[----:B------:R-:W-:Y:S01]  /*2880*/  FMUL R119, R119, 0.0625 ;  /* 0x3d80000077777820 */ /* 0x000fe20000400000 */
[----:B------:R-:W-:Y:S01]  /*2890*/  FMUL R127, R127, 0.0625 ;  /* 0x3d8000007f7f7820 */ /* 0x000fe20000400000 */
[----:B------:R-:W-:Y:S01]  /*28a0*/  FMUL R121, R121, 0.0625 ;  /* 0x3d80000079797820 */ /* 0x000fe20000400000 */
[----:B------:R-:W-:Y:S01]  /*28b0*/  FMUL R84, R84, 0.0625 ;  /* 0x3d80000054547820 */ /* 0x000fe20000400000 */
[----:B------:R-:W-:Y:S01]  /*28c0*/  FMUL R86, R86, 0.0625 ;  /* 0x3d80000056567820 */ /* 0x000fe20000400000 */
[----:B------:R-:W-:Y:S01]  /*28d0*/  FMUL R85, R85, 0.0625 ;  /* 0x3d80000055557820 */ /* 0x000fe20000400000 */
[----:B------:R-:W-:Y:S04]  /*28e0*/  STS [R2], R15 ;  /* 0x0000000f02007388 */ /* 0x000fe80000000800 */
[----:B------:R-:W-:Y:S04]  /*28f0*/  STS [R2+0x20], R120 ;  /* 0x0000207802007388 */ /* 0x000fe80000000800 */
[----:B------:R-:W-:Y:S04]  /*2900*/  STS [R2+0x40], R119 ;  /* 0x0000407702007388 */ /* 0x000fe80000000800 */
[----:B------:R-:W-:Y:S04]  /*2910*/  STS [R2+0x60], R127 ;  /* 0x0000607f02007388 */ /* 0x000fe80000000800 */
[----:B------:R-:W-:Y:S04]  /*2920*/  STS [R2+0x80], R121 ;  /* 0x0000807902007388 */ /* 0x000fe80000000800 */
[----:B------:R-:W-:Y:S04]  /*2930*/  STS [R2+0xa0], R84 ;  /* 0x0000a05402007388 */ /* 0x000fe80000000800 */
[----:B------:R-:W-:Y:S04]  /*2940*/  STS [R2+0xc0], R86 ;  /* 0x0000c05602007388 */ /* 0x000fe80000000800 */
[----:B------:R0:W-:Y:S01]  /*2950*/  STS [R2+0xe0], R85 ;  /* 0x0000e05502007388 */ /* 0x0001e20000000800 */
[----:B------:R-:W-:-:S02]  /*2960*/  SHF.L.U32 R6, R87, 0x2, RZ ;  /* 0x0000000257067819 */ /* 0x000fc400000006ff */
[----:B------:R-:W-:Y:S02]  /*2970*/  SHF.R.U32.HI R87, RZ, 0x2, R87 ;  /* 0x00000002ff577819 */ /* 0x000fe40000011657 */
[----:B------:R-:W-:Y:S02]  /*2980*/  LOP3.LUT R6, R6, 0x1fc, RZ, 0xc0, !PT ;  /* 0x000001fc06067812 */ /* 0x000fe400078ec0ff */
[----:B------:R-:W-:-:S04]  /*2990*/  LOP3.LUT R87, R87, 0x1c, RZ, 0xc0, !PT ;  /* 0x0000001c57577812 */ /* 0x000fc800078ec0ff */
[----:B------:R-:W-:-:S04]  /*29a0*/  IADD3 R87, R6, R87, RZ ;  /* 0x0000005706577210 */ /* 0x000fc80007ffe0ff */
[----:B------:R-:W-:Y:S01]  /*29b0*/  LEA R87, R87, UR4, 0x2 ;  /* 0x0000000457577c11 */ /* 0x000fe2000f8e10ff */
[----:B------:R-:W-:Y:S01]  /*29c0*/  BAR.SYNC.DEFER_BLOCKING 0x0 ;  /* 0x0000000000007b1d */ /* 0x000fe20000010000 */
[----:B------:R-:W-:-:S04]  /*29d0*/  LOP3.LUT R9, R8, 0x3c, R9, 0xf8, !PT ;  /* 0x0000003c08097812 */ /* 0x000fc800078ef809 */
[----:B------:R-:W-:-:S04]  /*29e0*/  SHF.R.S32.HI R0, RZ, 0x1f, R9 ;  /* 0x0000001fff007819 */ /* 0x000fc80000011409 */
[----:B------:R-:W-:Y:S01]  /*29f0*/  LEA.HI R8, R0, R9, RZ, 0x6 ;  /* 0x0000000900087211 */ /* 0x000fe200078f30ff */
[----:B------:R-:W1:Y:S03]  /*2a00*/  LDS.128 R12, [R87] ;  /* 0x00000000570c7984 */ /* 0x000e660000000c00 */
[----:B------:R-:W-:Y:S02]  /*2a10*/  SHF.L.U32 R0, R8, 0x4, RZ ;  /* 0x0000000408007819 */ /* 0x000fe400000006ff */
[----:B------:R-:W-:Y:S02]  /*2a20*/  LOP3.LUT R3, R6, 0x200, RZ, 0xfc, !PT ;  /* 0x0000020006037812 */ /* 0x000fe400078efcff */
[----:B------:R-:W-:Y:S02]  /*2a30*/  LOP3.LUT R8, R8, 0xffffffc0, RZ, 0xc0, !PT ;  /* 0xffffffc008087812 */ /* 0x000fe400078ec0ff */
[----:B0-----:R-:W-:-:S02]  /*2a40*/  LOP3.LUT R2, R0, 0xfffffc00, RZ, 0xc0, !PT ;  /* 0xfffffc0000027812 */ /* 0x001fc400078ec0ff */
[----:B------:R-:W-:Y:S02]  /*2a50*/  ISETP.GE.AND P0, PT, R9, 0x100, PT ;  /* 0x000001000900780c */ /* 0x000fe40003f06270 */
[----:B------:R-:W-:Y:S02]  /*2a60*/  LOP3.LUT R0, R10, R7, RZ, 0xfc, !PT ;  /* 0x000000070a007212 */ /* 0x000fe400078efcff */
[----:B------:R-:W-:Y:S02]  /*2a70*/  LOP3.LUT R7, R10, 0x8, R7, 0xfe, !PT ;  /* 0x000000080a077812 */ /* 0x000fe400078efe07 */
[----:B------:R-:W-:Y:S02]  /*2a80*/  SHF.R.U32.HI R3, RZ, 0x4, R3 ;  /* 0x00000004ff037819 */ /* 0x000fe40000011603 */
[----:B------:R-:W-:Y:S02]  /*2a90*/  IADD3 R9, R2, R9, -R8 ;  /* 0x0000000902097210 */ /* 0x000fe40007ffe808 */
[----:B------:R-:W-:-:S02]  /*2aa0*/  ISETP.LT.AND P1, PT, R0, 0x10, !P0 ;  /* 0x000000100000780c */ /* 0x000fc40004721270 */
[----:B------:R-:W-:Y:S02]  /*2ab0*/  ISETP.LT.AND P0, PT, R7, 0x10, !P0 ;  /* 0x000000100700780c */ /* 0x000fe40004701270 */
[----:B------:R-:W-:Y:S02]  /*2ac0*/  LOP3.LUT R11, R3, 0x3c, RZ, 0xc0, !PT ;  /* 0x0000003c030b7812 */ /* 0x000fe400078ec0ff */
[----:B------:R-:W-:Y:S02]  /*2ad0*/  LEA R3, R0, R9, 0x6 ;  /* 0x0000000900037211 */ /* 0x000fe400078e30ff */
[----:B------:R-:W-:-:S03]  /*2ae0*/  IADD3 R11, R6, R11, RZ ;  /* 0x0000000b060b7210 */ /* 0x000fc60007ffe0ff */
[----:B---3--:R-:W-:Y:S01]  /*2af0*/  IMAD.WIDE R2, R3, 0x4, R4 ;  /* 0x0000000403027825 */ /* 0x008fe200078e0204 */
[----:B------:R-:W-:-:S04]  /*2b00*/  LEA R11, R11, UR4, 0x2 ;  /* 0x000000040b0b7c11 */ /* 0x000fc8000f8e10ff */
[----:B-1----:R0:W-:Y:S02]  /*2b10*/  @P1 STG.E.128 desc[UR6][R2.64], R12 ;  /* 0x0000000c02001986 */ /* 0x0021e4000c101d06 */
[----:B0-----:R-:W-:Y:S05]  /*2b20*/  @!P0 EXIT ;  /* 0x000000000000894d */ /* 0x001fea0003800000 */
[----:B0-----:R-:W0:Y:S01]  /*2b30*/  LDS.128 R12, [R11+0x800] ;  /* 0x000800000b0c7984 */ /* 0x001e220000000c00 */
[----:B------:R-:W-:-:S05]  /*2b40*/  LEA R3, R7, R9, 0x6 ;  /* 0x0000000907037211 */ /* 0x000fca00078e30ff */
[----:B------:R-:W-:-:S05]  /*2b50*/  IMAD.WIDE R2, R3, 0x4, R4 ;  /* 0x0000000403027825 */ /* 0x000fca00078e0204 */
[----:B0-----:R-:W-:Y:S01]  /*2b60*/  STG.E.128 desc[UR6][R2.64], R12 ;  /* 0x0000000c02007986 */ /* 0x001fe2000c101d06 */
[----:B------:R-:W-:Y:S05]  /*2b70*/  EXIT ;  /* 0x000000000000794d */ /* 0x000fea0003800000 */
.L_x_0:
[----:B------:R-:W-:-:S00]  /*2b80*/  BRA `(.L_x_0) ;  /* 0xfffffffc00fc7947 */ /* 0x000fc0000383ffff */
[----:B------:R-:W-:-:S00]  /*2b90*/  NOP ;  /* 0x0000000000007918 */ /* 0x000fc00000000000 */
        /* <DEDUP_REMOVED lines=14> */
.L_x_1:


//--------------------- .nv.shared.triton_poi_fused_avg_pool2d_24 --------------------------
	.section	.nv.shared.triton_poi_fused_avg_pool2d_24,"aw",@nobits
	.sectionflags	@""
	.align	16
	.zero		1024


//--------------------- .nv.constant0.triton_poi_fused_avg_pool2d_24 --------------------------
	.section	.nv.constant0.triton_poi_fused_avg_pool2d_24,"a",@progbits
	.sectionflags	@""
	.align	4
.nv.constant0.triton_poi_fused_avg_pool2d_24:
	.zero		552
